	.target	sm_90a

	.elftype	@"ET_EXEC"


//--------------------- .note.nv.tkinfo           --------------------------
	.section	.note.nv.tkinfo,"",@"SHT_NOTE"
	.sectionflags	@"SHF_NOTE_NV_TKINFO"
	.tkinfo
        /*0018*/ 	.word	0x00000002
        /*0030*/ 	.string	""
        /*0030*/ 	.string	"ptxas"
        /*0030*/ 	.string	"Cuda compilation tools, release 13.0, V13.0.88"
        /*0030*/ 	.string	"Build cuda_13.0.r13.0/compiler.36424714_0"
        /*0030*/ 	.string	"-arch sm_90a -m 64 "



//--------------------- .note.nv.cuinfo           --------------------------
	.section	.note.nv.cuinfo,"",@"SHT_NOTE"
	.sectionflags	@"SHF_NOTE_NV_CUINFO"
        /*0018*/ 	.short	0x0002
        /*001a*/ 	.short	0x005a
        /*001c*/ 	.short	0x0082
	.zero		2


//--------------------- .nv.info                  --------------------------
	.section	.nv.info,"",@"SHT_CUDA_INFO"
	.align	4


	//----- nvinfo : EIATTR_REGCOUNT
	.align		4
        /*0000*/ 	.byte	0x04, 0x2f
        /*0002*/ 	.short	(.L_18 - .L_17)
	.align		4
.L_17:
        /*0004*/ 	.word	index@(_ZN7cutlass13device_kernelINS_4gemm6kernel13GemmUniversalIN4cute5tupleIJiiiiEEENS1_10collective13CollectiveMmaINS1_34MainloopSm90TmaGmmaWarpSpecializedILi4ENS5_IJNS4_1CILi2EEENSA_ILi1EEESC_EEENS1_35KernelTmaWarpSpecializedCooperativeEEENS5_IJNSA_ILi128EEENSA_ILi256EEENSA_ILi64EEEEEENS_6half_tENS5_IJlSC_lEEESK_SL_NS4_8TiledMMAINS4_8MMA_AtomIJNS4_4SM904GMMA26MMA_64x256x16_F32F16F16_SSILNSP_5MajorE0ELSR_0ELNSP_7ScaleInE1ELSS_1EEEEEENS4_6LayoutISD_NS5_IJSC_NSA_ILi0EEESW_EEEEENS5_IJNS4_10UnderscoreESZ_SZ_EEEEENS4_13SM90_TMA_LOADENS4_14ComposedLayoutINS4_7SwizzleILi3ELi4ELi3EEENS4_18smem_ptr_flag_bitsILi16EEENSV_INS5_IJNSA_ILi8EEESI_EEENS5_IJSI_SC_EEEEEEEvNS4_8identityENS4_23SM90_TMA_LOAD_MULTICASTES1C_vS1D_EENS_8epilogue10collective18CollectiveEpilogueINS1G_22Sm90TmaWarpSpecializedILi4ELi2ELi16ELb1ELb0EEEJSJ_NS5_IJSG_NSA_ILi32EEEEEESK_SL_SK_SL_NS1G_6fusion15FusionCallbacksIS1K_NS1N_13LinCombEltActINS1G_6thread4ReLuESK_fSK_fLNS_15FloatRoundStyleE2EEESJ_S1M_JEEES12_NS13_INS14_ILi2ELi4ELi3EEES17_NSV_INS5_IJS18_S1L_EEENS5_IJS1L_SC_EEEEEEENS4_17SM75_U32x4_LDSM_NENS4_14SM90_TMA_STOREES1Z_NS4_17SM90_U32x4_STSM_NENS4_9Copy_AtomIJS22_SK_EEEvEEEvvEEEEvNT_6ParamsE)
        /*0008*/ 	.word	0x000000a8


	//----- nvinfo : EIATTR_FRAME_SIZE
	.align		4
.L_18:
        /*000c*/ 	.byte	0x04, 0x11
        /*000e*/ 	.short	(.L_20 - .L_19)
	.align		4
.L_19:
        /*0010*/ 	.word	index@(_ZN7cutlass13device_kernelINS_4gemm6kernel13GemmUniversalIN4cute5tupleIJiiiiEEENS1_10collective13CollectiveMmaINS1_34MainloopSm90TmaGmmaWarpSpecializedILi4ENS5_IJNS4_1CILi2EEENSA_ILi1EEESC_EEENS1_35KernelTmaWarpSpecializedCooperativeEEENS5_IJNSA_ILi128EEENSA_ILi256EEENSA_ILi64EEEEEENS_6half_tENS5_IJlSC_lEEESK_SL_NS4_8TiledMMAINS4_8MMA_AtomIJNS4_4SM904GMMA26MMA_64x256x16_F32F16F16_SSILNSP_5MajorE0ELSR_0ELNSP_7ScaleInE1ELSS_1EEEEEENS4_6LayoutISD_NS5_IJSC_NSA_ILi0EEESW_EEEEENS5_IJNS4_10UnderscoreESZ_SZ_EEEEENS4_13SM90_TMA_LOADENS4_14ComposedLayoutINS4_7SwizzleILi3ELi4ELi3EEENS4_18smem_ptr_flag_bitsILi16EEENSV_INS5_IJNSA_ILi8EEESI_EEENS5_IJSI_SC_EEEEEEEvNS4_8identityENS4_23SM90_TMA_LOAD_MULTICASTES1C_vS1D_EENS_8epilogue10collective18CollectiveEpilogueINS1G_22Sm90TmaWarpSpecializedILi4ELi2ELi16ELb1ELb0EEEJSJ_NS5_IJSG_NSA_ILi32EEEEEESK_SL_SK_SL_NS1G_6fusion15FusionCallbacksIS1K_NS1N_13LinCombEltActINS1G_6thread4ReLuESK_fSK_fLNS_15FloatRoundStyleE2EEESJ_S1M_JEEES12_NS13_INS14_ILi2ELi4ELi3EEES17_NSV_INS5_IJS18_S1L_EEENS5_IJS1L_SC_EEEEEEENS4_17SM75_U32x4_LDSM_NENS4_14SM90_TMA_STOREES1Z_NS4_17SM90_U32x4_STSM_NENS4_9Copy_AtomIJS22_SK_EEEvEEEvvEEEEvNT_6ParamsE)
        /*0014*/ 	.word	0x00000000


	//----- nvinfo : EIATTR_MIN_STACK_SIZE
	.align		4
.L_20:
        /*0018*/ 	.byte	0x04, 0x12
        /*001a*/ 	.short	(.L_22 - .L_21)
	.align		4
.L_21:
        /*001c*/ 	.word	index@(_ZN7cutlass13device_kernelINS_4gemm6kernel13GemmUniversalIN4cute5tupleIJiiiiEEENS1_10collective13CollectiveMmaINS1_34MainloopSm90TmaGmmaWarpSpecializedILi4ENS5_IJNS4_1CILi2EEENSA_ILi1EEESC_EEENS1_35KernelTmaWarpSpecializedCooperativeEEENS5_IJNSA_ILi128EEENSA_ILi256EEENSA_ILi64EEEEEENS_6half_tENS5_IJlSC_lEEESK_SL_NS4_8TiledMMAINS4_8MMA_AtomIJNS4_4SM904GMMA26MMA_64x256x16_F32F16F16_SSILNSP_5MajorE0ELSR_0ELNSP_7ScaleInE1ELSS_1EEEEEENS4_6LayoutISD_NS5_IJSC_NSA_ILi0EEESW_EEEEENS5_IJNS4_10UnderscoreESZ_SZ_EEEEENS4_13SM90_TMA_LOADENS4_14ComposedLayoutINS4_7SwizzleILi3ELi4ELi3EEENS4_18smem_ptr_flag_bitsILi16EEENSV_INS5_IJNSA_ILi8EEESI_EEENS5_IJSI_SC_EEEEEEEvNS4_8identityENS4_23SM90_TMA_LOAD_MULTICASTES1C_vS1D_EENS_8epilogue10collective18CollectiveEpilogueINS1G_22Sm90TmaWarpSpecializedILi4ELi2ELi16ELb1ELb0EEEJSJ_NS5_IJSG_NSA_ILi32EEEEEESK_SL_SK_SL_NS1G_6fusion15FusionCallbacksIS1K_NS1N_13LinCombEltActINS1G_6thread4ReLuESK_fSK_fLNS_15FloatRoundStyleE2EEESJ_S1M_JEEES12_NS13_INS14_ILi2ELi4ELi3EEES17_NSV_INS5_IJS18_S1L_EEENS5_IJS1L_SC_EEEEEEENS4_17SM75_U32x4_LDSM_NENS4_14SM90_TMA_STOREES1Z_NS4_17SM90_U32x4_STSM_NENS4_9Copy_AtomIJS22_SK_EEEvEEEvvEEEEvNT_6ParamsE)
        /*0020*/ 	.word	0x00000000
.L_22:


//--------------------- .nv.compat                --------------------------
	.section	.nv.compat,"",@"SHT_CUDA_COMPAT_INFO"
	.align	4
        /*0000*/ 	.byte	0x02, 0x09, 0x01, 0x00, 0x02, 0x02, 0x04, 0x00, 0x02, 0x05, 0x05, 0x00, 0x03, 0x07, 0x01, 0x01
        /*0010*/ 	.byte	0x02, 0x03, 0x01, 0x00, 0x02, 0x06, 0x01, 0x00, 0x04, 0x0b, 0x08, 0x00, 0x00, 0x00, 0x00, 0x00
        /*0020*/ 	.byte	0x00, 0x00, 0x00, 0x00


//--------------------- .nv.info._ZN7cutlass13device_kernelINS_4gemm6kernel13GemmUniversalIN4cute5tupleIJiiiiEEENS1_10collective13CollectiveMmaINS1_34MainloopSm90TmaGmmaWarpSpecializedILi4ENS5_IJNS4_1CILi2EEENSA_ILi1EEESC_EEENS1_35KernelTmaWarpSpecializedCooperativeEEENS5_IJNSA_ILi128EEENSA_ILi256EEENSA_ILi64EEEEEENS_6half_tENS5_IJlSC_lEEESK_SL_NS4_8TiledMMAINS4_8MMA_AtomIJNS4_4SM904GMMA26MMA_64x256x16_F32F16F16_SSILNSP_5MajorE0ELSR_0ELNSP_7ScaleInE1ELSS_1EEEEEENS4_6LayoutISD_NS5_IJSC_NSA_ILi0EEESW_EEEEENS5_IJNS4_10UnderscoreESZ_SZ_EEEEENS4_13SM90_TMA_LOADENS4_14ComposedLayoutINS4_7SwizzleILi3ELi4ELi3EEENS4_18smem_ptr_flag_bitsILi16EEENSV_INS5_IJNSA_ILi8EEESI_EEENS5_IJSI_SC_EEEEEEEvNS4_8identityENS4_23SM90_TMA_LOAD_MULTICASTES1C_vS1D_EENS_8epilogue10collective18CollectiveEpilogueINS1G_22Sm90TmaWarpSpecializedILi4ELi2ELi16ELb1ELb0EEEJSJ_NS5_IJSG_NSA_ILi32EEEEEESK_SL_SK_SL_NS1G_6fusion15FusionCallbacksIS1K_NS1N_13LinCombEltActINS1G_6thread4ReLuESK_fSK_fLNS_15FloatRoundStyleE2EEESJ_S1M_JEEES12_NS13_INS14_ILi2ELi4ELi3EEES17_NSV_INS5_IJS18_S1L_EEENS5_IJS1L_SC_EEEEEEENS4_17SM75_U32x4_LDSM_NENS4_14SM90_TMA_STOREES1Z_NS4_17SM90_U32x4_STSM_NENS4_9Copy_AtomIJS22_SK_EEEvEEEvvEEEEvNT_6ParamsE --------------------------
	.section	.nv.info._ZN7cutlass13device_kernelINS_4gemm6kernel13GemmUniversalIN4cute5tupleIJiiiiEEENS1_10collective13CollectiveMmaINS1_34MainloopSm90TmaGmmaWarpSpecializedILi4ENS5_IJNS4_1CILi2EEENSA_ILi1EEESC_EEENS1_35KernelTmaWarpSpecializedCooperativeEEENS5_IJNSA_ILi128EEENSA_ILi256EEENSA_ILi64EEEEEENS_6half_tENS5_IJlSC_lEEESK_SL_NS4_8TiledMMAINS4_8MMA_AtomIJNS4_4SM904GMMA26MMA_64x256x16_F32F16F16_SSILNSP_5MajorE0ELSR_0ELNSP_7ScaleInE1ELSS_1EEEEEENS4_6LayoutISD_NS5_IJSC_NSA_ILi0EEESW_EEEEENS5_IJNS4_10UnderscoreESZ_SZ_EEEEENS4_13SM90_TMA_LOADENS4_14ComposedLayoutINS4_7SwizzleILi3ELi4ELi3EEENS4_18smem_ptr_flag_bitsILi16EEENSV_INS5_IJNSA_ILi8EEESI_EEENS5_IJSI_SC_EEEEEEEvNS4_8identityENS4_23SM90_TMA_LOAD_MULTICASTES1C_vS1D_EENS_8epilogue10collective18CollectiveEpilogueINS1G_22Sm90TmaWarpSpecializedILi4ELi2ELi16ELb1ELb0EEEJSJ_NS5_IJSG_NSA_ILi32EEEEEESK_SL_SK_SL_NS1G_6fusion15FusionCallbacksIS1K_NS1N_13LinCombEltActINS1G_6thread4ReLuESK_fSK_fLNS_15FloatRoundStyleE2EEESJ_S1M_JEEES12_NS13_INS14_ILi2ELi4ELi3EEES17_NSV_INS5_IJS18_S1L_EEENS5_IJS1L_SC_EEEEEEENS4_17SM75_U32x4_LDSM_NENS4_14SM90_TMA_STOREES1Z_NS4_17SM90_U32x4_STSM_NENS4_9Copy_AtomIJS22_SK_EEEvEEEvvEEEEvNT_6ParamsE,"",@"SHT_CUDA_INFO"
	.sectionflags	@""
	.align	4


	//----- nvinfo : EIATTR_CUDA_API_VERSION
	.align		4
        /*0000*/ 	.byte	0x04, 0x37
        /*0002*/ 	.short	(.L_24 - .L_23)
.L_23:
        /*0004*/ 	.word	0x00000082


	//----- nvinfo : EIATTR_KPARAM_INFO
	.align		4
.L_24:
        /*0008*/ 	.byte	0x04, 0x17
        /*000a*/ 	.short	(.L_26 - .L_25)
.L_25:
        /*000c*/ 	.word	0x00000000
        /*0010*/ 	.short	0x0000
        /*0012*/ 	.short	0x0070
        /*0014*/ 	.byte	0x00, 0xf0, 0x01, 0x1c


	//----- nvinfo : EIATTR_SPARSE_MMA_MASK
	.align		4
.L_26:
        /*0018*/ 	.byte	0x03, 0x50
        /*001a*/ 	.short	0x0000


	//----- nvinfo : EIATTR_MAXREG_COUNT
	.align		4
        /*001c*/ 	.byte	0x03, 0x1b
        /*001e*/ 	.short	0x00a8


	//----- nvinfo : EIATTR_NUM_BARRIERS
	.align		4
        /*0020*/ 	.byte	0x02, 0x4c
        /*0022*/ 	.byte	0x02
	.zero		1


	//----- nvinfo : EIATTR_EXTERNS
	.align		4
        /*0024*/ 	.byte	0x04, 0x0f
        /*0026*/ 	.short	(.L_28 - .L_27)


	//   ....[0]....
	.align		4
.L_27:
        /*0028*/ 	.word	index@(__assertfail)


	//----- nvinfo : EIATTR_MERCURY_ISA_VERSION
	.align		4
.L_28:
        /*002c*/ 	.byte	0x03, 0x5f
        /*002e*/ 	.short	0x0101


	//----- nvinfo : EIATTR_INT_WARP_WIDE_INSTR_OFFSETS
	.align		4
        /*0030*/ 	.byte	0x04, 0x31
        /*0032*/ 	.short	(.L_30 - .L_29)


	//   ....[0]....
.L_29:
        /*0034*/ 	.word	0x000009f0


	//   ....[1]....
        /*0038*/ 	.word	0x00000ab0


	//   ....[2]....
        /*003c*/ 	.word	0x00000b50


	//   ....[3]....
        /*0040*/ 	.word	0x000021b0


	//----- nvinfo : EIATTR_COOP_GROUP_MASK_REGIDS
	.align		4
.L_30:
        /*0044*/ 	.byte	0x04, 0x29
        /*0046*/ 	.short	(.L_32 - .L_31)


	//   ....[0]....
.L_31:
        /*0048*/ 	.word	0xffffffff


	//   ....[1]....
        /*004c*/ 	.word	0xffffffff


	//   ....[2]....
        /*0050*/ 	.word	0xffffffff


	//   ....[3]....
        /*0054*/ 	.word	0xffffffff


	//   ....[4]....
        /*0058*/ 	.word	0xffffffff


	//   ....[5]....
        /*005c*/ 	.word	0xffffffff


	//   ....[6]....
        /*0060*/ 	.word	0xffffffff


	//----- nvinfo : EIATTR_COOP_GROUP_INSTR_OFFSETS
	.align		4
.L_32:
        /*0064*/ 	.byte	0x04, 0x28
        /*0066*/ 	.short	(.L_34 - .L_33)


	//   ....[0]....
.L_33:
        /*0068*/ 	.word	0x00000070


	//   ....[1]....
        /*006c*/ 	.word	0x00000080


	//   ....[2]....
        /*0070*/ 	.word	0x00000440


	//   ....[3]....
        /*0074*/ 	.word	0x000005d0


	//   ....[4]....
        /*0078*/ 	.word	0x000007f0


	//   ....[5]....
        /*007c*/ 	.word	0x00000c80


	//   ....[6]....
        /*0080*/ 	.word	0x00001750


	//----- nvinfo : EIATTR_REG_RECONFIG
	.align		4
.L_34:
        /*0084*/ 	.byte	0x01, 0x54
	.zero		2


	//----- nvinfo : EIATTR_SYSCALL_OFFSETS
	.align		4
        /*0088*/ 	.byte	0x04, 0x46
        /*008a*/ 	.short	(.L_36 - .L_35)


	//   ....[0]....
.L_35:
        /*008c*/ 	.word	0x00001910


	//   ....[1]....
        /*0090*/ 	.word	0x000023e0


	//   ....[2]....
        /*0094*/ 	.word	0x000024d0


	//----- nvinfo : EIATTR_MBARRIER_INSTR_OFFSETS
	.align		4
.L_36:
        /*0098*/ 	.byte	0x04, 0x39
        /*009a*/ 	.short	(.L_38 - .L_37)


	//   ....[0]....
.L_37:
        /*009c*/ 	.word	0x00000540
        /*00a0*/ 	.word	0x000000ff
        /*00a4*/ 	.word	0x00000000
        /*00a8*/ 	.short	0x0100
        /*00aa*/ 	.byte	0x08
	.zero		1


	//   ....[1]....
        /*00ac*/ 	.word	0x00000550
        /*00b0*/ 	.word	0x000000ff
        /*00b4*/ 	.word	0x00000020
        /*00b8*/ 	.short	0x0100
        /*00ba*/ 	.byte	0x08
	.zero		1


	//   ....[2]....
        /*00bc*/ 	.word	0x00000560
        /*00c0*/ 	.word	0x000000ff
        /*00c4*/ 	.word	0x00000008
        /*00c8*/ 	.short	0x0100
        /*00ca*/ 	.byte	0x08
	.zero		1


	//   ....[3]....
        /*00cc*/ 	.word	0x00000570
        /*00d0*/ 	.word	0x000000ff
        /*00d4*/ 	.word	0x00000028
        /*00d8*/ 	.short	0x0100
        /*00da*/ 	.byte	0x08
	.zero		1


	//   ....[4]....
        /*00dc*/ 	.word	0x00000580
        /*00e0*/ 	.word	0x000000ff
        /*00e4*/ 	.word	0x00000010
        /*00e8*/ 	.short	0x0100
        /*00ea*/ 	.byte	0x08
	.zero		1


	//   ....[5]....
        /*00ec*/ 	.word	0x00000590
        /*00f0*/ 	.word	0x000000ff
        /*00f4*/ 	.word	0x00000030
        /*00f8*/ 	.short	0x0100
        /*00fa*/ 	.byte	0x08
	.zero		1


	//   ....[6]....
        /*00fc*/ 	.word	0x000005a0
        /*0100*/ 	.word	0x000000ff
        /*0104*/ 	.word	0x00000018
        /*0108*/ 	.short	0x0100
        /*010a*/ 	.byte	0x08
	.zero		1


	//   ....[7]....
        /*010c*/ 	.word	0x000005b0
        /*0110*/ 	.word	0x000000ff
        /*0114*/ 	.word	0x00000038
        /*0118*/ 	.short	0x0100
        /*011a*/ 	.byte	0x08
	.zero		1


	//   ....[8]....
        /*011c*/ 	.word	0x00000710
        /*0120*/ 	.word	0x000000ff
        /*0124*/ 	.word	0x00000040
        /*0128*/ 	.short	0x0100
        /*012a*/ 	.byte	0x08
	.zero		1


	//   ....[9]....
        /*012c*/ 	.word	0x00000720
        /*0130*/ 	.word	0x000000ff
        /*0134*/ 	.word	0x00000060
        /*0138*/ 	.short	0x0100
        /*013a*/ 	.byte	0x08
	.zero		1


	//   ....[10]....
        /*013c*/ 	.word	0x00000730
        /*0140*/ 	.word	0x000000ff
        /*0144*/ 	.word	0x00000048
        /*0148*/ 	.short	0x0100
        /*014a*/ 	.byte	0x08
	.zero		1


	//   ....[11]....
        /*014c*/ 	.word	0x00000740
        /*0150*/ 	.word	0x000000ff
        /*0154*/ 	.word	0x00000068
        /*0158*/ 	.short	0x0100
        /*015a*/ 	.byte	0x08
	.zero		1


	//   ....[12]....
        /*015c*/ 	.word	0x00000750
        /*0160*/ 	.word	0x000000ff
        /*0164*/ 	.word	0x00000050
        /*0168*/ 	.short	0x0100
        /*016a*/ 	.byte	0x08
	.zero		1


	//   ....[13]....
        /*016c*/ 	.word	0x00000760
        /*0170*/ 	.word	0x000000ff
        /*0174*/ 	.word	0x00000070
        /*0178*/ 	.short	0x0100
        /*017a*/ 	.byte	0x08
	.zero		1


	//   ....[14]....
        /*017c*/ 	.word	0x00000770
        /*0180*/ 	.word	0x000000ff
        /*0184*/ 	.word	0x00000058
        /*0188*/ 	.short	0x0100
        /*018a*/ 	.byte	0x08
	.zero		1


	//   ....[15]....
        /*018c*/ 	.word	0x00000780
        /*0190*/ 	.word	0x000000ff
        /*0194*/ 	.word	0x00000078
        /*0198*/ 	.short	0x0100
        /*019a*/ 	.byte	0x08
	.zero		1


	//   ....[16]....
        /*019c*/ 	.word	0x00000bc0
        /*01a0*/ 	.word	0x000000ff
        /*01a4*/ 	.word	0x00000080
        /*01a8*/ 	.short	0x0100
        /*01aa*/ 	.byte	0x06
	.zero		1


	//   ....[17]....
        /*01ac*/ 	.word	0x00000c30
        /*01b0*/ 	.word	0x000000ff
        /*01b4*/ 	.word	0x00000088
        /*01b8*/ 	.short	0x0100
        /*01ba*/ 	.byte	0x06
	.zero		1


	//   ....[18]....
        /*01bc*/ 	.word	0x00001990
        /*01c0*/ 	.word	0x00000003
        /*01c4*/ 	.word	0x00000000
        /*01c8*/ 	.short	0x010a
        /*01ca*/ 	.byte	0x3f
	.zero		1


	//   ....[19]....
        /*01cc*/ 	.word	0x000019d0
        /*01d0*/ 	.word	0x00000003
        /*01d4*/ 	.word	0x00000000
        /*01d8*/ 	.short	0x010a
        /*01da*/ 	.byte	0x3f
	.zero		1


	//   ....[20]....
        /*01dc*/ 	.word	0x00001d70
        /*01e0*/ 	.word	0x000000ff
        /*01e4*/ 	.word	0x00000000
        /*01e8*/ 	.short	0x010a
        /*01ea*/ 	.byte	0x04
	.zero		1


	//   ....[21]....
        /*01ec*/ 	.word	0x00001db0
        /*01f0*/ 	.word	0x000000ff
        /*01f4*/ 	.word	0x00000000
        /*01f8*/ 	.short	0x010a
        /*01fa*/ 	.byte	0x04
	.zero		1


	//   ....[22]....
        /*01fc*/ 	.word	0x00002040
        /*0200*/ 	.word	0x00000004
        /*0204*/ 	.word	0x00000000
        /*0208*/ 	.short	0x0101
        /*020a*/ 	.byte	0x3f
	.zero		1


	//   ....[23]....
        /*020c*/ 	.word	0x00002230
        /*0210*/ 	.word	0x00000000
        /*0214*/ 	.word	0x00000000
        /*0218*/ 	.short	0x0101
        /*021a*/ 	.byte	0x3f
	.zero		1


	//   ....[24]....
        /*021c*/ 	.word	0x00002990
        /*0220*/ 	.word	0x000000ff
        /*0224*/ 	.word	0x00000040
        /*0228*/ 	.short	0x010a
        /*022a*/ 	.byte	0x2d
	.zero		1


	//   ....[25]....
        /*022c*/ 	.word	0x00003190
        /*0230*/ 	.word	0x000000ff
        /*0234*/ 	.word	0x00000000
        /*0238*/ 	.short	0x0101
        /*023a*/ 	.byte	0x04
	.zero		1


	//   ....[26]....
        /*023c*/ 	.word	0x00003270
        /*0240*/ 	.word	0x0000000e
        /*0244*/ 	.word	0x00000040
        /*0248*/ 	.short	0x010a
        /*024a*/ 	.byte	0x3f
	.zero		1


	//   ....[27]....
        /*024c*/ 	.word	0x00003890
        /*0250*/ 	.word	0x000000ff
        /*0254*/ 	.word	0x00000000
        /*0258*/ 	.short	0x0101
        /*025a*/ 	.byte	0x04
	.zero		1


	//   ....[28]....
        /*025c*/ 	.word	0x00003980
        /*0260*/ 	.word	0x0000000c
        /*0264*/ 	.word	0x00000040
        /*0268*/ 	.short	0x010a
        /*026a*/ 	.byte	0x3f
	.zero		1


	//   ....[29]....
        /*026c*/ 	.word	0x00003fd0
        /*0270*/ 	.word	0x000000ff
        /*0274*/ 	.word	0x00000000
        /*0278*/ 	.short	0x0101
        /*027a*/ 	.byte	0x04
	.zero		1


	//   ....[30]....
        /*027c*/ 	.word	0x000040c0
        /*0280*/ 	.word	0x0000000d
        /*0284*/ 	.word	0x00000040
        /*0288*/ 	.short	0x010a
        /*028a*/ 	.byte	0x3f
	.zero		1


	//   ....[31]....
        /*028c*/ 	.word	0x00004710
        /*0290*/ 	.word	0x000000ff
        /*0294*/ 	.word	0x00000000
        /*0298*/ 	.short	0x0101
        /*029a*/ 	.byte	0x04
	.zero		1


	//   ....[32]....
        /*029c*/ 	.word	0x000047f0
        /*02a0*/ 	.word	0x0000000c
        /*02a4*/ 	.word	0x00000040
        /*02a8*/ 	.short	0x010a
        /*02aa*/ 	.byte	0x3f
	.zero		1


	//   ....[33]....
        /*02ac*/ 	.word	0x00004e30
        /*02b0*/ 	.word	0x000000ff
        /*02b4*/ 	.word	0x00000000
        /*02b8*/ 	.short	0x0101
        /*02ba*/ 	.byte	0x04
	.zero		1


	//   ....[34]....
        /*02bc*/ 	.word	0x00004f10
        /*02c0*/ 	.word	0x0000000c
        /*02c4*/ 	.word	0x00000040
        /*02c8*/ 	.short	0x010a
        /*02ca*/ 	.byte	0x3f
	.zero		1


	//   ....[35]....
        /*02cc*/ 	.word	0x00005550
        /*02d0*/ 	.word	0x000000ff
        /*02d4*/ 	.word	0x00000000
        /*02d8*/ 	.short	0x0101
        /*02da*/ 	.byte	0x04
	.zero		1


	//   ....[36]....
        /*02dc*/ 	.word	0x00005630
        /*02e0*/ 	.word	0x0000000c
        /*02e4*/ 	.word	0x00000040
        /*02e8*/ 	.short	0x010a
        /*02ea*/ 	.byte	0x3f
	.zero		1


	//   ....[37]....
        /*02ec*/ 	.word	0x00005c70
        /*02f0*/ 	.word	0x000000ff
        /*02f4*/ 	.word	0x00000000
        /*02f8*/ 	.short	0x0101
        /*02fa*/ 	.byte	0x04
	.zero		1


	//   ....[38]....
        /*02fc*/ 	.word	0x00005d50
        /*0300*/ 	.word	0x0000000e
        /*0304*/ 	.word	0x00000040
        /*0308*/ 	.short	0x010a
        /*030a*/ 	.byte	0x3f
	.zero		1


	//   ....[39]....
        /*030c*/ 	.word	0x00006340
        /*0310*/ 	.word	0x000000ff
        /*0314*/ 	.word	0x00000000
        /*0318*/ 	.short	0x0101
        /*031a*/ 	.byte	0x04
	.zero		1


	//   ....[40]....
        /*031c*/ 	.word	0x00006d00
        /*0320*/ 	.word	0x000000ff
        /*0324*/ 	.word	0x00000000
        /*0328*/ 	.short	0x0101
        /*032a*/ 	.byte	0x04
	.zero		1


	//   ....[41]....
        /*032c*/ 	.word	0x00007310
        /*0330*/ 	.word	0x000000ff
        /*0334*/ 	.word	0x00000088
        /*0338*/ 	.short	0x010a
        /*033a*/ 	.byte	0x04
	.zero		1


	//   ....[42]....
        /*033c*/ 	.word	0x00007710
        /*0340*/ 	.word	0x000000ff
        /*0344*/ 	.word	0x00000060
        /*0348*/ 	.short	0x010a
        /*034a*/ 	.byte	0x0d
	.zero		1


	//   ....[43]....
        /*034c*/ 	.word	0x00007800
        /*0350*/ 	.word	0x000000ff
        /*0354*/ 	.word	0x00000040
        /*0358*/ 	.short	0x010b
        /*035a*/ 	.byte	0x0d
	.zero		1


	//   ....[44]....
        /*035c*/ 	.word	0x00007860
        /*0360*/ 	.word	0x000000ff
        /*0364*/ 	.word	0x00000000
        /*0368*/ 	.short	0x0101
        /*036a*/ 	.byte	0x10
	.zero		1


	//   ....[45]....
        /*036c*/ 	.word	0x00007890
        /*0370*/ 	.word	0x000000ff
        /*0374*/ 	.word	0x00000068
        /*0378*/ 	.short	0x010a
        /*037a*/ 	.byte	0x0d
	.zero		1


	//   ....[46]....
        /*037c*/ 	.word	0x000079a0
        /*0380*/ 	.word	0x000000ff
        /*0384*/ 	.word	0x00000048
        /*0388*/ 	.short	0x010b
        /*038a*/ 	.byte	0x0d
	.zero		1


	//   ....[47]....
        /*038c*/ 	.word	0x00007a00
        /*0390*/ 	.word	0x000000ff
        /*0394*/ 	.word	0x00000000
        /*0398*/ 	.short	0x0101
        /*039a*/ 	.byte	0x12
	.zero		1


	//   ....[48]....
        /*039c*/ 	.word	0x00007a30
        /*03a0*/ 	.word	0x000000ff
        /*03a4*/ 	.word	0x00000070
        /*03a8*/ 	.short	0x010a
        /*03aa*/ 	.byte	0x0d
	.zero		1


	//   ....[49]....
        /*03ac*/ 	.word	0x00007b40
        /*03b0*/ 	.word	0x000000ff
        /*03b4*/ 	.word	0x00000050
        /*03b8*/ 	.short	0x010b
        /*03ba*/ 	.byte	0x0d
	.zero		1


	//   ....[50]....
        /*03bc*/ 	.word	0x00007ba0
        /*03c0*/ 	.word	0x000000ff
        /*03c4*/ 	.word	0x00000000
        /*03c8*/ 	.short	0x0101
        /*03ca*/ 	.byte	0x15
	.zero		1


	//   ....[51]....
        /*03cc*/ 	.word	0x00007bd0
        /*03d0*/ 	.word	0x000000ff
        /*03d4*/ 	.word	0x00000078
        /*03d8*/ 	.short	0x010a
        /*03da*/ 	.byte	0x0d
	.zero		1


	//   ....[52]....
        /*03dc*/ 	.word	0x00007ce0
        /*03e0*/ 	.word	0x000000ff
        /*03e4*/ 	.word	0x00000058
        /*03e8*/ 	.short	0x010b
        /*03ea*/ 	.byte	0x0d
	.zero		1


	//   ....[53]....
        /*03ec*/ 	.word	0x00007d40
        /*03f0*/ 	.word	0x000000ff
        /*03f4*/ 	.word	0x00000000
        /*03f8*/ 	.short	0x0101
        /*03fa*/ 	.byte	0x1d
	.zero		1


	//   ....[54]....
        /*03fc*/ 	.word	0x00007d80
        /*0400*/ 	.word	0x000000ff
        /*0404*/ 	.word	0x00000060
        /*0408*/ 	.short	0x010a
        /*040a*/ 	.byte	0x0d
	.zero		1


	//   ....[55]....
        /*040c*/ 	.word	0x00007e80
        /*0410*/ 	.word	0x000000ff
        /*0414*/ 	.word	0x00000040
        /*0418*/ 	.short	0x010b
        /*041a*/ 	.byte	0x0d
	.zero		1


	//   ....[56]....
        /*041c*/ 	.word	0x00007ec0
        /*0420*/ 	.word	0x000000ff
        /*0424*/ 	.word	0x00000000
        /*0428*/ 	.short	0x0101
        /*042a*/ 	.byte	0x10
	.zero		1


	//   ....[57]....
        /*042c*/ 	.word	0x00007ef0
        /*0430*/ 	.word	0x000000ff
        /*0434*/ 	.word	0x00000068
        /*0438*/ 	.short	0x010a
        /*043a*/ 	.byte	0x0d
	.zero		1


	//   ....[58]....
        /*043c*/ 	.word	0x00007ff0
        /*0440*/ 	.word	0x000000ff
        /*0444*/ 	.word	0x00000048
        /*0448*/ 	.short	0x010b
        /*044a*/ 	.byte	0x0d
	.zero		1


	//   ....[59]....
        /*044c*/ 	.word	0x00008030
        /*0450*/ 	.word	0x000000ff
        /*0454*/ 	.word	0x00000000
        /*0458*/ 	.short	0x0101
        /*045a*/ 	.byte	0x12
	.zero		1


	//   ....[60]....
        /*045c*/ 	.word	0x00008060
        /*0460*/ 	.word	0x000000ff
        /*0464*/ 	.word	0x00000070
        /*0468*/ 	.short	0x010a
        /*046a*/ 	.byte	0x0d
	.zero		1


	//   ....[61]....
        /*046c*/ 	.word	0x00008160
        /*0470*/ 	.word	0x000000ff
        /*0474*/ 	.word	0x00000050
        /*0478*/ 	.short	0x010b
        /*047a*/ 	.byte	0x0d
	.zero		1


	//   ....[62]....
        /*047c*/ 	.word	0x000081a0
        /*0480*/ 	.word	0x000000ff
        /*0484*/ 	.word	0x00000000
        /*0488*/ 	.short	0x0101
        /*048a*/ 	.byte	0x15
	.zero		1


	//   ....[63]....
        /*048c*/ 	.word	0x000081d0
        /*0490*/ 	.word	0x000000ff
        /*0494*/ 	.word	0x00000078
        /*0498*/ 	.short	0x010a
        /*049a*/ 	.byte	0x0d
	.zero		1


	//   ....[64]....
        /*049c*/ 	.word	0x000082d0
        /*04a0*/ 	.word	0x000000ff
        /*04a4*/ 	.word	0x00000058
        /*04a8*/ 	.short	0x010b
        /*04aa*/ 	.byte	0x0d
	.zero		1


	//   ....[65]....
        /*04ac*/ 	.word	0x00008320
        /*04b0*/ 	.word	0x000000ff
        /*04b4*/ 	.word	0x00000000
        /*04b8*/ 	.short	0x0101
        /*04ba*/ 	.byte	0x1d
	.zero		1


	//   ....[66]....
        /*04bc*/ 	.word	0x000089e0
        /*04c0*/ 	.word	0x00000000
        /*04c4*/ 	.word	0x00000060
        /*04c8*/ 	.short	0x010a
        /*04ca*/ 	.byte	0x3f
	.zero		1


	//   ....[67]....
        /*04cc*/ 	.word	0x00008a20
        /*04d0*/ 	.word	0x00000000
        /*04d4*/ 	.word	0x00000068
        /*04d8*/ 	.short	0x010a
        /*04da*/ 	.byte	0x3f
	.zero		1


	//   ....[68]....
        /*04dc*/ 	.word	0x00008a60
        /*04e0*/ 	.word	0x00000000
        /*04e4*/ 	.word	0x00000070
        /*04e8*/ 	.short	0x010a
        /*04ea*/ 	.byte	0x3f
	.zero		1


	//   ....[69]....
        /*04ec*/ 	.word	0x00008ac0
        /*04f0*/ 	.word	0x00000000
        /*04f4*/ 	.word	0x00000078
        /*04f8*/ 	.short	0x010a
        /*04fa*/ 	.byte	0x3f
	.zero		1


	//   ....[70]....
        /*04fc*/ 	.word	0x00008e10
        /*0500*/ 	.word	0x0000000e
        /*0504*/ 	.word	0x00000020
        /*0508*/ 	.short	0x010a
        /*050a*/ 	.byte	0x3f
	.zero		1


	//   ....[71]....
        /*050c*/ 	.word	0x000091c0
        /*0510*/ 	.word	0x00000004
        /*0514*/ 	.word	0x00000088
        /*0518*/ 	.short	0x0101
        /*051a*/ 	.byte	0x3f
	.zero		1


	//   ....[72]....
        /*051c*/ 	.word	0x000098d0
        /*0520*/ 	.word	0x00000005
        /*0524*/ 	.word	0x00000000
        /*0528*/ 	.short	0x010a
        /*052a*/ 	.byte	0x3f
	.zero		1


	//   ....[73]....
        /*052c*/ 	.word	0x00009950
        /*0530*/ 	.word	0x00000007
        /*0534*/ 	.word	0x00000000
        /*0538*/ 	.short	0x010a
        /*053a*/ 	.byte	0x3f
	.zero		1


	//   ....[74]....
        /*053c*/ 	.word	0x000099e0
        /*0540*/ 	.word	0x00000006
        /*0544*/ 	.word	0x00000000
        /*0548*/ 	.short	0x010a
        /*054a*/ 	.byte	0x3f
	.zero		1


	//   ....[75]....
        /*054c*/ 	.word	0x00009a70
        /*0550*/ 	.word	0x00000003
        /*0554*/ 	.word	0x00000000
        /*0558*/ 	.short	0x010a
        /*055a*/ 	.byte	0x3f
	.zero		1


	//   ....[76]....
        /*055c*/ 	.word	0x00009ad0
        /*0560*/ 	.word	0x00000003
        /*0564*/ 	.word	0x00000000
        /*0568*/ 	.short	0x010a
        /*056a*/ 	.byte	0x3f
	.zero		1


	//   ....[77]....
        /*056c*/ 	.word	0x00009b30
        /*0570*/ 	.word	0x00000005
        /*0574*/ 	.word	0x00000000
        /*0578*/ 	.short	0x010a
        /*057a*/ 	.byte	0x3f
	.zero		1


	//   ....[78]....
        /*057c*/ 	.word	0x00009b90
        /*0580*/ 	.word	0x00000004
        /*0584*/ 	.word	0x00000040
        /*0588*/ 	.short	0x010a
        /*058a*/ 	.byte	0x3f
	.zero		1


	//   ....[79]....
        /*058c*/ 	.word	0x00009be0
        /*0590*/ 	.word	0x0000000e
        /*0594*/ 	.word	0x00000040
        /*0598*/ 	.short	0x010a
        /*059a*/ 	.byte	0x3f
	.zero		1


	//   ....[80]....
        /*059c*/ 	.word	0x00009c30
        /*05a0*/ 	.word	0x0000000c
        /*05a4*/ 	.word	0x00000040
        /*05a8*/ 	.short	0x010a
        /*05aa*/ 	.byte	0x3f
	.zero		1


	//   ....[81]....
        /*05ac*/ 	.word	0x00009c80
        /*05b0*/ 	.word	0x0000000d
        /*05b4*/ 	.word	0x00000040
        /*05b8*/ 	.short	0x010a
        /*05ba*/ 	.byte	0x3f
	.zero		1


	//   ....[82]....
        /*05bc*/ 	.word	0x00009cd0
        /*05c0*/ 	.word	0x0000000c
        /*05c4*/ 	.word	0x00000040
        /*05c8*/ 	.short	0x010a
        /*05ca*/ 	.byte	0x3f
	.zero		1


	//   ....[83]....
        /*05cc*/ 	.word	0x00009d20
        /*05d0*/ 	.word	0x0000000c
        /*05d4*/ 	.word	0x00000040
        /*05d8*/ 	.short	0x010a
        /*05da*/ 	.byte	0x3f
	.zero		1


	//   ....[84]....
        /*05dc*/ 	.word	0x00009d70
        /*05e0*/ 	.word	0x0000000c
        /*05e4*/ 	.word	0x00000040
        /*05e8*/ 	.short	0x010a
        /*05ea*/ 	.byte	0x3f
	.zero		1


	//   ....[85]....
        /*05ec*/ 	.word	0x00009dc0
        /*05f0*/ 	.word	0x0000000e
        /*05f4*/ 	.word	0x00000040
        /*05f8*/ 	.short	0x010a
        /*05fa*/ 	.byte	0x3f
	.zero		1


	//   ....[86]....
        /*05fc*/ 	.word	0x00009e20
        /*0600*/ 	.word	0x00000003
        /*0604*/ 	.word	0x00000088
        /*0608*/ 	.short	0x010a
        /*060a*/ 	.byte	0x3f
	.zero		1


	//   ....[87]....
        /*060c*/ 	.word	0x00009e80
        /*0610*/ 	.word	0x00000005
        /*0614*/ 	.word	0x00000060
        /*0618*/ 	.short	0x010a
        /*061a*/ 	.byte	0x3f
	.zero		1


	//   ....[88]....
        /*061c*/ 	.word	0x00009ee0
        /*0620*/ 	.word	0x00000005
        /*0624*/ 	.word	0x00000068
        /*0628*/ 	.short	0x010a
        /*062a*/ 	.byte	0x3f
	.zero		1


	//   ....[89]....
        /*062c*/ 	.word	0x00009f40
        /*0630*/ 	.word	0x00000005
        /*0634*/ 	.word	0x00000070
        /*0638*/ 	.short	0x010a
        /*063a*/ 	.byte	0x3f
	.zero		1


	//   ....[90]....
        /*063c*/ 	.word	0x00009fa0
        /*0640*/ 	.word	0x00000005
        /*0644*/ 	.word	0x00000078
        /*0648*/ 	.short	0x010a
        /*064a*/ 	.byte	0x3f
	.zero		1


	//   ....[91]....
        /*064c*/ 	.word	0x0000a000
        /*0650*/ 	.word	0x00000005
        /*0654*/ 	.word	0x00000060
        /*0658*/ 	.short	0x010a
        /*065a*/ 	.byte	0x3f
	.zero		1


	//   ....[92]....
        /*065c*/ 	.word	0x0000a060
        /*0660*/ 	.word	0x00000005
        /*0664*/ 	.word	0x00000068
        /*0668*/ 	.short	0x010a
        /*066a*/ 	.byte	0x3f
	.zero		1


	//   ....[93]....
        /*066c*/ 	.word	0x0000a0c0
        /*0670*/ 	.word	0x00000005
        /*0674*/ 	.word	0x00000070
        /*0678*/ 	.short	0x010a
        /*067a*/ 	.byte	0x3f
	.zero		1


	//   ....[94]....
        /*067c*/ 	.word	0x0000a120
        /*0680*/ 	.word	0x00000005
        /*0684*/ 	.word	0x00000078
        /*0688*/ 	.short	0x010a
        /*068a*/ 	.byte	0x3f
	.zero		1


	//   ....[95]....
        /*068c*/ 	.word	0x0000a170
        /*0690*/ 	.word	0x00000000
        /*0694*/ 	.word	0x00000060
        /*0698*/ 	.short	0x010a
        /*069a*/ 	.byte	0x3f
	.zero		1


	//   ....[96]....
        /*069c*/ 	.word	0x0000a1c0
        /*06a0*/ 	.word	0x00000000
        /*06a4*/ 	.word	0x00000068
        /*06a8*/ 	.short	0x010a
        /*06aa*/ 	.byte	0x3f
	.zero		1


	//   ....[97]....
        /*06ac*/ 	.word	0x0000a210
        /*06b0*/ 	.word	0x00000000
        /*06b4*/ 	.word	0x00000070
        /*06b8*/ 	.short	0x010a
        /*06ba*/ 	.byte	0x3f
	.zero		1


	//   ....[98]....
        /*06bc*/ 	.word	0x0000a2e0
        /*06c0*/ 	.word	0x0000000e
        /*06c4*/ 	.word	0x00000020
        /*06c8*/ 	.short	0x010a
        /*06ca*/ 	.byte	0x3f
	.zero		1


	//   ....[99]....
        /*06cc*/ 	.word	0x0000a3b0
        /*06d0*/ 	.word	0x00000005
        /*06d4*/ 	.word	0x00000000
        /*06d8*/ 	.short	0x010a
        /*06da*/ 	.byte	0x3f
	.zero		1


	//   ....[100]....
        /*06dc*/ 	.word	0x0000a400
        /*06e0*/ 	.word	0x00000007
        /*06e4*/ 	.word	0x00000000
        /*06e8*/ 	.short	0x010a
        /*06ea*/ 	.byte	0x3f
	.zero		1


	//   ....[101]....
        /*06ec*/ 	.word	0x0000a450
        /*06f0*/ 	.word	0x00000006
        /*06f4*/ 	.word	0x00000000
        /*06f8*/ 	.short	0x010a
        /*06fa*/ 	.byte	0x3f
	.zero		1


	//----- nvinfo : EIATTR_NUM_MBARRIERS
	.align		4
.L_38:
        /*06fc*/ 	.byte	0x03, 0x38
        /*06fe*/ 	.short	0x0012


	//----- nvinfo : EIATTR_EXIT_INSTR_OFFSETS
	.align		4
        /*0700*/ 	.byte	0x04, 0x1c
        /*0702*/ 	.short	(.L_40 - .L_39)


	//   ....[0]....
.L_39:
        /*0704*/ 	.word	0x00009ac0


	//----- nvinfo : EIATTR_MAX_THREADS
	.align		4
.L_40:
        /*0708*/ 	.byte	0x04, 0x05
        /*070a*/ 	.short	(.L_42 - .L_41)
.L_41:
        /*070c*/ 	.word	0x00000180
        /*0710*/ 	.word	0x00000001
        /*0714*/ 	.word	0x00000001


	//----- nvinfo : EIATTR_CRS_STACK_SIZE
	.align		4
.L_42:
        /*0718*/ 	.byte	0x04, 0x1e
        /*071a*/ 	.short	(.L_44 - .L_43)
.L_43:
        /*071c*/ 	.word	0x00000000


	//----- nvinfo : EIATTR_CBANK_PARAM_SIZE
	.align		4
.L_44:
        /*0720*/ 	.byte	0x03, 0x19
        /*0722*/ 	.short	0x0770


	//----- nvinfo : EIATTR_PARAM_CBANK
	.align		4
        /*0724*/ 	.byte	0x04, 0x0a
        /*0726*/ 	.short	(.L_46 - .L_45)
	.align		4
.L_45:
        /*0728*/ 	.word	index@(.nv.constant0._ZN7cutlass13device_kernelINS_4gemm6kernel13GemmUniversalIN4cute5tupleIJiiiiEEENS1_10collective13CollectiveMmaINS1_34MainloopSm90TmaGmmaWarpSpecializedILi4ENS5_IJNS4_1CILi2EEENSA_ILi1EEESC_EEENS1_35KernelTmaWarpSpecializedCooperativeEEENS5_IJNSA_ILi128EEENSA_ILi256EEENSA_ILi64EEEEEENS_6half_tENS5_IJlSC_lEEESK_SL_NS4_8TiledMMAINS4_8MMA_AtomIJNS4_4SM904GMMA26MMA_64x256x16_F32F16F16_SSILNSP_5MajorE0ELSR_0ELNSP_7ScaleInE1ELSS_1EEEEEENS4_6LayoutISD_NS5_IJSC_NSA_ILi0EEESW_EEEEENS5_IJNS4_10UnderscoreESZ_SZ_EEEEENS4_13SM90_TMA_LOADENS4_14ComposedLayoutINS4_7SwizzleILi3ELi4ELi3EEENS4_18smem_ptr_flag_bitsILi16EEENSV_INS5_IJNSA_ILi8EEESI_EEENS5_IJSI_SC_EEEEEEEvNS4_8identityENS4_23SM90_TMA_LOAD_MULTICASTES1C_vS1D_EENS_8epilogue10collective18CollectiveEpilogueINS1G_22Sm90TmaWarpSpecializedILi4ELi2ELi16ELb1ELb0EEEJSJ_NS5_IJSG_NSA_ILi32EEEEEESK_SL_SK_SL_NS1G_6fusion15FusionCallbacksIS1K_NS1N_13LinCombEltActINS1G_6thread4ReLuESK_fSK_fLNS_15FloatRoundStyleE2EEESJ_S1M_JEEES12_NS13_INS14_ILi2ELi4ELi3EEES17_NSV_INS5_IJS18_S1L_EEENS5_IJS1L_SC_EEEEEEENS4_17SM75_U32x4_LDSM_NENS4_14SM90_TMA_STOREES1Z_NS4_17SM90_U32x4_STSM_NENS4_9Copy_AtomIJS22_SK_EEEvEEEvvEEEEvNT_6ParamsE)
        /*072c*/ 	.short	0x0210
        /*072e*/ 	.short	0x0770


	//----- nvinfo : EIATTR_SW_WAR
	.align		4
.L_46:
        /*0730*/ 	.byte	0x04, 0x36
        /*0732*/ 	.short	(.L_48 - .L_47)
.L_47:
        /*0734*/ 	.word	0x00000008
.L_48:


//--------------------- .nv.callgraph             --------------------------
	.section	.nv.callgraph,"",@"SHT_CUDA_CALLGRAPH"
	.align	4
	.sectionentsize	8
	.align		4
        /*0000*/ 	.word	0x00000000
	.align		4
        /*0004*/ 	.word	0xffffffff
	.align		4
        /*0008*/ 	.word	index@(_ZN7cutlass13device_kernelINS_4gemm6kernel13GemmUniversalIN4cute5tupleIJiiiiEEENS1_10collective13CollectiveMmaINS1_34MainloopSm90TmaGmmaWarpSpecializedILi4ENS5_IJNS4_1CILi2EEENSA_ILi1EEESC_EEENS1_35KernelTmaWarpSpecializedCooperativeEEENS5_IJNSA_ILi128EEENSA_ILi256EEENSA_ILi64EEEEEENS_6half_tENS5_IJlSC_lEEESK_SL_NS4_8TiledMMAINS4_8MMA_AtomIJNS4_4SM904GMMA26MMA_64x256x16_F32F16F16_SSILNSP_5MajorE0ELSR_0ELNSP_7ScaleInE1ELSS_1EEEEEENS4_6LayoutISD_NS5_IJSC_NSA_ILi0EEESW_EEEEENS5_IJNS4_10UnderscoreESZ_SZ_EEEEENS4_13SM90_TMA_LOADENS4_14ComposedLayoutINS4_7SwizzleILi3ELi4ELi3EEENS4_18smem_ptr_flag_bitsILi16EEENSV_INS5_IJNSA_ILi8EEESI_EEENS5_IJSI_SC_EEEEEEEvNS4_8identityENS4_23SM90_TMA_LOAD_MULTICASTES1C_vS1D_EENS_8epilogue10collective18CollectiveEpilogueINS1G_22Sm90TmaWarpSpecializedILi4ELi2ELi16ELb1ELb0EEEJSJ_NS5_IJSG_NSA_ILi32EEEEEESK_SL_SK_SL_NS1G_6fusion15FusionCallbacksIS1K_NS1N_13LinCombEltActINS1G_6thread4ReLuESK_fSK_fLNS_15FloatRoundStyleE2EEESJ_S1M_JEEES12_NS13_INS14_ILi2ELi4ELi3EEES17_NSV_INS5_IJS18_S1L_EEENS5_IJS1L_SC_EEEEEEENS4_17SM75_U32x4_LDSM_NENS4_14SM90_TMA_STOREES1Z_NS4_17SM90_U32x4_STSM_NENS4_9Copy_AtomIJS22_SK_EEEvEEEvvEEEEvNT_6ParamsE)
	.align		4
        /*000c*/ 	.word	index@(__assertfail)
	.align		4
        /*0010*/ 	.word	0x00000000
	.align		4
        /*0014*/ 	.word	0xfffffffe
	.align		4
        /*0018*/ 	.word	0x00000000
	.align		4
        /*001c*/ 	.word	0xfffffffd
	.align		4
        /*0020*/ 	.word	0x00000000
	.align		4
        /*0024*/ 	.word	0xfffffffc


//--------------------- .nv.constant4             --------------------------
	.section	.nv.constant4,"a",@progbits
	.align	8
	.align		8
.nv.constant4:
        /*0000*/ 	.dword	__assertfail
	.align		8
        /*0008*/ 	.dword	__unnamed_1
	.align		8
        /*0010*/ 	.dword	__unnamed_2
	.align		8
        /*0018*/ 	.dword	_ZN39_INTERNAL_2101341f_4_k_cu_e2cc305c_29204cuda3std3__45__cpo5beginE
	.align		8
        /*0020*/ 	.dword	_ZN39_INTERNAL_2101341f_4_k_cu_e2cc305c_29204cuda3std3__45__cpo3endE
	.align		8
        /*0028*/ 	.dword	_ZN39_INTERNAL_2101341f_4_k_cu_e2cc305c_29204cuda3std3__45__cpo6cbeginE
	.align		8
        /*0030*/ 	.dword	_ZN39_INTERNAL_2101341f_4_k_cu_e2cc305c_29204cuda3std3__45__cpo4cendE
	.align		8
        /*0038*/ 	.dword	_ZN39_INTERNAL_2101341f_4_k_cu_e2cc305c_29204cuda3std3__441_GLOBAL__N__2101341f_4_k_cu_e2cc305c_29206ignoreE
	.align		8
        /*0040*/ 	.dword	_ZN39_INTERNAL_2101341f_4_k_cu_e2cc305c_29204cuda3std3__419piecewise_constructE
	.align		8
        /*0048*/ 	.dword	_ZN39_INTERNAL_2101341f_4_k_cu_e2cc305c_29204cuda3std3__48in_placeE
	.align		8
        /*0050*/ 	.dword	_ZN39_INTERNAL_2101341f_4_k_cu_e2cc305c_29204cuda3std6ranges3__45__cpo4swapE
	.align		8
        /*0058*/ 	.dword	_ZN39_INTERNAL_2101341f_4_k_cu_e2cc305c_29204cuda3std6ranges3__45__cpo9iter_moveE
	.align		8
        /*0060*/ 	.dword	_ZN39_INTERNAL_2101341f_4_k_cu_e2cc305c_29204cute7productE
	.align		8
        /*0068*/ 	.dword	_ZN39_INTERNAL_2101341f_4_k_cu_e2cc305c_29204cute1_E
	.align		8
        /*0070*/ 	.dword	$str$22
	.align		8
        /*0078*/ 	.dword	$str$23
	.align		8
        /*0080*/ 	.dword	$str$26
	.align		8
        /*0088*/ 	.dword	$str$27


//--------------------- .text._ZN7cutlass13device_kernelINS_4gemm6kernel13GemmUniversalIN4cute5tupleIJiiiiEEENS1_10collective13CollectiveMmaINS1_34MainloopSm90TmaGmmaWarpSpecializedILi4ENS5_IJNS4_1CILi2EEENSA_ILi1EEESC_EEENS1_35KernelTmaWarpSpecializedCooperativeEEENS5_IJNSA_ILi128EEENSA_ILi256EEENSA_ILi64EEEEEENS_6half_tENS5_IJlSC_lEEESK_SL_NS4_8TiledMMAINS4_8MMA_AtomIJNS4_4SM904GMMA26MMA_64x256x16_F32F16F16_SSILNSP_5MajorE0ELSR_0ELNSP_7ScaleInE1ELSS_1EEEEEENS4_6LayoutISD_NS5_IJSC_NSA_ILi0EEESW_EEEEENS5_IJNS4_10UnderscoreESZ_SZ_EEEEENS4_13SM90_TMA_LOADENS4_14ComposedLayoutINS4_7SwizzleILi3ELi4ELi3EEENS4_18smem_ptr_flag_bitsILi16EEENSV_INS5_IJNSA_ILi8EEESI_EEENS5_IJSI_SC_EEEEEEEvNS4_8identityENS4_23SM90_TMA_LOAD_MULTICASTES1C_vS1D_EENS_8epilogue10collective18CollectiveEpilogueINS1G_22Sm90TmaWarpSpecializedILi4ELi2ELi16ELb1ELb0EEEJSJ_NS5_IJSG_NSA_ILi32EEEEEESK_SL_SK_SL_NS1G_6fusion15FusionCallbacksIS1K_NS1N_13LinCombEltActINS1G_6thread4ReLuESK_fSK_fLNS_15FloatRoundStyleE2EEESJ_S1M_JEEES12_NS13_INS14_ILi2ELi4ELi3EEES17_NSV_INS5_IJS18_S1L_EEENS5_IJS1L_SC_EEEEEEENS4_17SM75_U32x4_LDSM_NENS4_14SM90_TMA_STOREES1Z_NS4_17SM90_U32x4_STSM_NENS4_9Copy_AtomIJS22_SK_EEEvEEEvvEEEEvNT_6ParamsE --------------------------
	.section	.text._ZN7cutlass13device_kernelINS_4gemm6kernel13GemmUniversalIN4cute5tupleIJiiiiEEENS1_10collective13CollectiveMmaINS1_34MainloopSm90TmaGmmaWarpSpecializedILi4ENS5_IJNS4_1CILi2EEENSA_ILi1EEESC_EEENS1_35KernelTmaWarpSpecializedCooperativeEEENS5_IJNSA_ILi128EEENSA_ILi256EEENSA_ILi64EEEEEENS_6half_tENS5_IJlSC_lEEESK_SL_NS4_8TiledMMAINS4_8MMA_AtomIJNS4_4SM904GMMA26MMA_64x256x16_F32F16F16_SSILNSP_5MajorE0ELSR_0ELNSP_7ScaleInE1ELSS_1EEEEEENS4_6LayoutISD_NS5_IJSC_NSA_ILi0EEESW_EEEEENS5_IJNS4_10UnderscoreESZ_SZ_EEEEENS4_13SM90_TMA_LOADENS4_14ComposedLayoutINS4_7SwizzleILi3ELi4ELi3EEENS4_18smem_ptr_flag_bitsILi16EEENSV_INS5_IJNSA_ILi8EEESI_EEENS5_IJSI_SC_EEEEEEEvNS4_8identityENS4_23SM90_TMA_LOAD_MULTICASTES1C_vS1D_EENS_8epilogue10collective18CollectiveEpilogueINS1G_22Sm90TmaWarpSpecializedILi4ELi2ELi16ELb1ELb0EEEJSJ_NS5_IJSG_NSA_ILi32EEEEEESK_SL_SK_SL_NS1G_6fusion15FusionCallbacksIS1K_NS1N_13LinCombEltActINS1G_6thread4ReLuESK_fSK_fLNS_15FloatRoundStyleE2EEESJ_S1M_JEEES12_NS13_INS14_ILi2ELi4ELi3EEES17_NSV_INS5_IJS18_S1L_EEENS5_IJS1L_SC_EEEEEEENS4_17SM75_U32x4_LDSM_NENS4_14SM90_TMA_STOREES1Z_NS4_17SM90_U32x4_STSM_NENS4_9Copy_AtomIJS22_SK_EEEvEEEvvEEEEvNT_6ParamsE,"ax",@progbits
	.align	128
.text._ZN7cutlass13device_kernelINS_4gemm6kernel13GemmUniversalIN4cute5tupleIJiiiiEEENS1_10collective13CollectiveMmaINS1_34MainloopSm90TmaGmmaWarpSpecializedILi4ENS5_IJNS4_1CILi2EEENSA_ILi1EEESC_EEENS1_35KernelTmaWarpSpecializedCooperativeEEENS5_IJNSA_ILi128EEENSA_ILi256EEENSA_ILi64EEEEEENS_6half_tENS5_IJlSC_lEEESK_SL_NS4_8TiledMMAINS4_8MMA_AtomIJNS4_4SM904GMMA26MMA_64x256x16_F32F16F16_SSILNSP_5MajorE0ELSR_0ELNSP_7ScaleInE1ELSS_1EEEEEENS4_6LayoutISD_NS5_IJSC_NSA_ILi0EEESW_EEEEENS5_IJNS4_10UnderscoreESZ_SZ_EEEEENS4_13SM90_TMA_LOADENS4_14ComposedLayoutINS4_7SwizzleILi3ELi4ELi3EEENS4_18smem_ptr_flag_bitsILi16EEENSV_INS5_IJNSA_ILi8EEESI_EEENS5_IJSI_SC_EEEEEEEvNS4_8identityENS4_23SM90_TMA_LOAD_MULTICASTES1C_vS1D_EENS_8epilogue10collective18CollectiveEpilogueINS1G_22Sm90TmaWarpSpecializedILi4ELi2ELi16ELb1ELb0EEEJSJ_NS5_IJSG_NSA_ILi32EEEEEESK_SL_SK_SL_NS1G_6fusion15FusionCallbacksIS1K_NS1N_13LinCombEltActINS1G_6thread4ReLuESK_fSK_fLNS_15FloatRoundStyleE2EEESJ_S1M_JEEES12_NS13_INS14_ILi2ELi4ELi3EEES17_NSV_INS5_IJS18_S1L_EEENS5_IJS1L_SC_EEEEEEENS4_17SM75_U32x4_LDSM_NENS4_14SM90_TMA_STOREES1Z_NS4_17SM90_U32x4_STSM_NENS4_9Copy_AtomIJS22_SK_EEEvEEEvvEEEEvNT_6ParamsE:
        .type           _ZN7cutlass13device_kernelINS_4gemm6kernel13GemmUniversalIN4cute5tupleIJiiiiEEENS1_10collective13CollectiveMmaINS1_34MainloopSm90TmaGmmaWarpSpecializedILi4ENS5_IJNS4_1CILi2EEENSA_ILi1EEESC_EEENS1_35KernelTmaWarpSpecializedCooperativeEEENS5_IJNSA_ILi128EEENSA_ILi256EEENSA_ILi64EEEEEENS_6half_tENS5_IJlSC_lEEESK_SL_NS4_8TiledMMAINS4_8MMA_AtomIJNS4_4SM904GMMA26MMA_64x256x16_F32F16F16_SSILNSP_5MajorE0ELSR_0ELNSP_7ScaleInE1ELSS_1EEEEEENS4_6LayoutISD_NS5_IJSC_NSA_ILi0EEESW_EEEEENS5_IJNS4_10UnderscoreESZ_SZ_EEEEENS4_13SM90_TMA_LOADENS4_14ComposedLayoutINS4_7SwizzleILi3ELi4ELi3EEENS4_18smem_ptr_flag_bitsILi16EEENSV_INS5_IJNSA_ILi8EEESI_EEENS5_IJSI_SC_EEEEEEEvNS4_8identityENS4_23SM90_TMA_LOAD_MULTICASTES1C_vS1D_EENS_8epilogue10collective18CollectiveEpilogueINS1G_22Sm90TmaWarpSpecializedILi4ELi2ELi16ELb1ELb0EEEJSJ_NS5_IJSG_NSA_ILi32EEEEEESK_SL_SK_SL_NS1G_6fusion15FusionCallbacksIS1K_NS1N_13LinCombEltActINS1G_6thread4ReLuESK_fSK_fLNS_15FloatRoundStyleE2EEESJ_S1M_JEEES12_NS13_INS14_ILi2ELi4ELi3EEES17_NSV_INS5_IJS18_S1L_EEENS5_IJS1L_SC_EEEEEEENS4_17SM75_U32x4_LDSM_NENS4_14SM90_TMA_STOREES1Z_NS4_17SM90_U32x4_STSM_NENS4_9Copy_AtomIJS22_SK_EEEvEEEvvEEEEvNT_6ParamsE,@function
        .size           _ZN7cutlass13device_kernelINS_4gemm6kernel13GemmUniversalIN4cute5tupleIJiiiiEEENS1_10collective13CollectiveMmaINS1_34MainloopSm90TmaGmmaWarpSpecializedILi4ENS5_IJNS4_1CILi2EEENSA_ILi1EEESC_EEENS1_35KernelTmaWarpSpecializedCooperativeEEENS5_IJNSA_ILi128EEENSA_ILi256EEENSA_ILi64EEEEEENS_6half_tENS5_IJlSC_lEEESK_SL_NS4_8TiledMMAINS4_8MMA_AtomIJNS4_4SM904GMMA26MMA_64x256x16_F32F16F16_SSILNSP_5MajorE0ELSR_0ELNSP_7ScaleInE1ELSS_1EEEEEENS4_6LayoutISD_NS5_IJSC_NSA_ILi0EEESW_EEEEENS5_IJNS4_10UnderscoreESZ_SZ_EEEEENS4_13SM90_TMA_LOADENS4_14ComposedLayoutINS4_7SwizzleILi3ELi4ELi3EEENS4_18smem_ptr_flag_bitsILi16EEENSV_INS5_IJNSA_ILi8EEESI_EEENS5_IJSI_SC_EEEEEEEvNS4_8identityENS4_23SM90_TMA_LOAD_MULTICASTES1C_vS1D_EENS_8epilogue10collective18CollectiveEpilogueINS1G_22Sm90TmaWarpSpecializedILi4ELi2ELi16ELb1ELb0EEEJSJ_NS5_IJSG_NSA_ILi32EEEEEESK_SL_SK_SL_NS1G_6fusion15FusionCallbacksIS1K_NS1N_13LinCombEltActINS1G_6thread4ReLuESK_fSK_fLNS_15FloatRoundStyleE2EEESJ_S1M_JEEES12_NS13_INS14_ILi2ELi4ELi3EEES17_NSV_INS5_IJS18_S1L_EEENS5_IJS1L_SC_EEEEEEENS4_17SM75_U32x4_LDSM_NENS4_14SM90_TMA_STOREES1Z_NS4_17SM90_U32x4_STSM_NENS4_9Copy_AtomIJS22_SK_EEEvEEEvvEEEEvNT_6ParamsE,(.L_x_260 - _ZN7cutlass13device_kernelINS_4gemm6kernel13GemmUniversalIN4cute5tupleIJiiiiEEENS1_10collective13CollectiveMmaINS1_34MainloopSm90TmaGmmaWarpSpecializedILi4ENS5_IJNS4_1CILi2EEENSA_ILi1EEESC_EEENS1_35KernelTmaWarpSpecializedCooperativeEEENS5_IJNSA_ILi128EEENSA_ILi256EEENSA_ILi64EEEEEENS_6half_tENS5_IJlSC_lEEESK_SL_NS4_8TiledMMAINS4_8MMA_AtomIJNS4_4SM904GMMA26MMA_64x256x16_F32F16F16_SSILNSP_5MajorE0ELSR_0ELNSP_7ScaleInE1ELSS_1EEEEEENS4_6LayoutISD_NS5_IJSC_NSA_ILi0EEESW_EEEEENS5_IJNS4_10UnderscoreESZ_SZ_EEEEENS4_13SM90_TMA_LOADENS4_14ComposedLayoutINS4_7SwizzleILi3ELi4ELi3EEENS4_18smem_ptr_flag_bitsILi16EEENSV_INS5_IJNSA_ILi8EEESI_EEENS5_IJSI_SC_EEEEEEEvNS4_8identityENS4_23SM90_TMA_LOAD_MULTICASTES1C_vS1D_EENS_8epilogue10collective18CollectiveEpilogueINS1G_22Sm90TmaWarpSpecializedILi4ELi2ELi16ELb1ELb0EEEJSJ_NS5_IJSG_NSA_ILi32EEEEEESK_SL_SK_SL_NS1G_6fusion15FusionCallbacksIS1K_NS1N_13LinCombEltActINS1G_6thread4ReLuESK_fSK_fLNS_15FloatRoundStyleE2EEESJ_S1M_JEEES12_NS13_INS14_ILi2ELi4ELi3EEES17_NSV_INS5_IJS18_S1L_EEENS5_IJS1L_SC_EEEEEEENS4_17SM75_U32x4_LDSM_NENS4_14SM90_TMA_STOREES1Z_NS4_17SM90_U32x4_STSM_NENS4_9Copy_AtomIJS22_SK_EEEvEEEvvEEEEvNT_6ParamsE)
        .other          _ZN7cutlass13device_kernelINS_4gemm6kernel13GemmUniversalIN4cute5tupleIJiiiiEEENS1_10collective13CollectiveMmaINS1_34MainloopSm90TmaGmmaWarpSpecializedILi4ENS5_IJNS4_1CILi2EEENSA_ILi1EEESC_EEENS1_35KernelTmaWarpSpecializedCooperativeEEENS5_IJNSA_ILi128EEENSA_ILi256EEENSA_ILi64EEEEEENS_6half_tENS5_IJlSC_lEEESK_SL_NS4_8TiledMMAINS4_8MMA_AtomIJNS4_4SM904GMMA26MMA_64x256x16_F32F16F16_SSILNSP_5MajorE0ELSR_0ELNSP_7ScaleInE1ELSS_1EEEEEENS4_6LayoutISD_NS5_IJSC_NSA_ILi0EEESW_EEEEENS5_IJNS4_10UnderscoreESZ_SZ_EEEEENS4_13SM90_TMA_LOADENS4_14ComposedLayoutINS4_7SwizzleILi3ELi4ELi3EEENS4_18smem_ptr_flag_bitsILi16EEENSV_INS5_IJNSA_ILi8EEESI_EEENS5_IJSI_SC_EEEEEEEvNS4_8identityENS4_23SM90_TMA_LOAD_MULTICASTES1C_vS1D_EENS_8epilogue10collective18CollectiveEpilogueINS1G_22Sm90TmaWarpSpecializedILi4ELi2ELi16ELb1ELb0EEEJSJ_NS5_IJSG_NSA_ILi32EEEEEESK_SL_SK_SL_NS1G_6fusion15FusionCallbacksIS1K_NS1N_13LinCombEltActINS1G_6thread4ReLuESK_fSK_fLNS_15FloatRoundStyleE2EEESJ_S1M_JEEES12_NS13_INS14_ILi2ELi4ELi3EEES17_NSV_INS5_IJS18_S1L_EEENS5_IJS1L_SC_EEEEEEENS4_17SM75_U32x4_LDSM_NENS4_14SM90_TMA_STOREES1Z_NS4_17SM90_U32x4_STSM_NENS4_9Copy_AtomIJS22_SK_EEEvEEEvvEEEEvNT_6ParamsE,@"STO_CUDA_ENTRY STV_DEFAULT"
_ZN7cutlass13device_kernelINS_4gemm6kernel13GemmUniversalIN4cute5tupleIJiiiiEEENS1_10collective13CollectiveMmaINS1_34MainloopSm90TmaGmmaWarpSpecializedILi4ENS5_IJNS4_1CILi2EEENSA_ILi1EEESC_EEENS1_35KernelTmaWarpSpecializedCooperativeEEENS5_IJNSA_ILi128EEENSA_ILi256EEENSA_ILi64EEEEEENS_6half_tENS5_IJlSC_lEEESK_SL_NS4_8TiledMMAINS4_8MMA_AtomIJNS4_4SM904GMMA26MMA_64x256x16_F32F16F16_SSILNSP_5MajorE0ELSR_0ELNSP_7ScaleInE1ELSS_1EEEEEENS4_6LayoutISD_NS5_IJSC_NSA_ILi0EEESW_EEEEENS5_IJNS4_10UnderscoreESZ_SZ_EEEEENS4_13SM90_TMA_LOADENS4_14ComposedLayoutINS4_7SwizzleILi3ELi4ELi3EEENS4_18smem_ptr_flag_bitsILi16EEENSV_INS5_IJNSA_ILi8EEESI_EEENS5_IJSI_SC_EEEEEEEvNS4_8identityENS4_23SM90_TMA_LOAD_MULTICASTES1C_vS1D_EENS_8epilogue10collective18CollectiveEpilogueINS1G_22Sm90TmaWarpSpecializedILi4ELi2ELi16ELb1ELb0EEEJSJ_NS5_IJSG_NSA_ILi32EEEEEESK_SL_SK_SL_NS1G_6fusion15FusionCallbacksIS1K_NS1N_13LinCombEltActINS1G_6thread4ReLuESK_fSK_fLNS_15FloatRoundStyleE2EEESJ_S1M_JEEES12_NS13_INS14_ILi2ELi4ELi3EEES17_NSV_INS5_IJS18_S1L_EEENS5_IJS1L_SC_EEEEEEENS4_17SM75_U32x4_LDSM_NENS4_14SM90_TMA_STOREES1Z_NS4_17SM90_U32x4_STSM_NENS4_9Copy_AtomIJS22_SK_EEEvEEEvvEEEEvNT_6ParamsE:
[----:B------:R-:W1:Y:S01]  /*0000*/  LDC R1, c[0x0][0x28] ;  /* 0x00000a00ff017b82 */ /* 0x000e620000000800 */
[----:B------:R-:W2:Y:S07]  /*0010*/  S2R R18, SR_TID.X ;  /* 0x0000000000127919 */ /* 0x000eae0000002100 */
[----:B------:R-:W3:Y:S01]  /*0020*/  LDC.64 R4, c[0x0][0x588] ;  /* 0x00016200ff047b82 */ /* 0x000ee20000000a00 */
[----:B------:R-:W-:Y:S01]  /*0030*/  ELECT P0, URZ, PT ;  /* 0x00000000003f782f */ /* 0x000fe20003800000 */
[----:B------:R-:W-:Y:S01]  /*0040*/  BSSY B0, `(.L_x_0) ;  /* 0x0000016000007945 */ /* 0x000fe20003800000 */
[----:B--2---:R-:W-:-:S02]  /*0050*/  SHF.R.U32.HI R8, RZ, 0x5, R18 ;  /* 0x00000005ff087819 */ /* 0x004fc40000011612 */
[----:B------:R-:W-:-:S03]  /*0060*/  SHF.R.U32.HI R2, RZ, 0x7, R18 ;  /* 0x00000007ff027819 */ /* 0x000fc60000011612 */
[----:B------:R-:W2:Y:S04]  /*0070*/  SHFL.IDX PT, R0, R8, RZ, 0x1f ;  /* 0x00001fff08007589 */ /* 0x000ea800000e0000 */
[----:B------:R4:W1:Y:S01]  /*0080*/  SHFL.IDX PT, R7, R2, RZ, 0x1f ;  /* 0x00001fff02077589 */ /* 0x00086200000e0000 */
[----:B--2---:R-:W-:Y:S02]  /*0090*/  ISETP.NE.OR P0, PT, R0, RZ, !P0 ;  /* 0x000000ff0000720c */ /* 0x004fe40004705670 */
[----:B------:R-:W-:-:S11]  /*00a0*/  SHF.R.S32.HI R3, RZ, 0x1f, R0 ;  /* 0x0000001fff037819 */ /* 0x000fd60000011400 */
[----:B-1-34-:R-:W-:Y:S05]  /*00b0*/  @P0 BRA `(.L_x_1) ;  /* 0x0000000000380947 */ /* 0x01afea0003800000 */
[----:B------:R-:W-:Y:S02]  /*00c0*/  ULDC.64 UR4, c[0x0][0x198] ;  /* 0x0000660000047ab9 */ /* 0x000fe40000000a00 */
[----:B------:R-:W-:Y:S02]  /*00d0*/  UIADD3 UR6, UP0, UR4, 0xf0, URZ ;  /* 0x000000f004067890 */ /* 0x000fe4000ff1e03f */
[----:B------:R-:W-:Y:S02]  /*00e0*/  UIADD3 UR8, UP1, UR4, 0x1f0, URZ ;  /* 0x000001f004087890 */ /* 0x000fe4000ff3e03f */
[----:B------:R-:W-:Y:S02]  /*00f0*/  UIADD3 UR10, UP2, UR4, 0x3f0, URZ ;  /* 0x000003f0040a7890 */ /* 0x000fe4000ff5e03f */
[----:B------:R-:W-:Y:S02]  /*0100*/  UIADD3 UR4, UP3, UR4, 0x4f0, URZ ;  /* 0x000004f004047890 */ /* 0x000fe4000ff7e03f */
[----:B------:R-:W-:-:S02]  /*0110*/  UIADD3.X UR7, URZ, UR5, URZ, UP0, !UPT ;  /* 0x000000053f077290 */ /* 0x000fc400087fe43f */
[----:B------:R-:W-:Y:S02]  /*0120*/  UIADD3.X UR9, URZ, UR5, URZ, UP1, !UPT ;  /* 0x000000053f097290 */ /* 0x000fe40008ffe43f */
[----:B------:R-:W-:Y:S02]  /*0130*/  UIADD3.X UR11, URZ, UR5, URZ, UP2, !UPT ;  /* 0x000000053f0b7290 */ /* 0x000fe400097fe43f */
[----:B------:R-:W-:-:S03]  /*0140*/  UIADD3.X UR5, URZ, UR5, URZ, UP3, !UPT ;  /* 0x000000053f057290 */ /* 0x000fc60009ffe43f */
[----:B------:R1:W-:Y:S02]  /*0150*/  UTMACCTL.PF [UR6] ;  /* 0x00000000060079b9 */ /* 0x0003e40008040000 */
[----:B------:R1:W-:Y:S02]  /*0160*/  UTMACCTL.PF [UR8] ;  /* 0x00000000080079b9 */ /* 0x0003e40008040000 */
[----:B------:R1:W-:Y:S02]  /*0170*/  UTMACCTL.PF [UR10] ;  /* 0x000000000a0079b9 */ /* 0x0003e40008040000 */
[----:B------:R1:W-:Y:S02]  /*0180*/  UTMACCTL.PF [UR4] ;  /* 0x00000000040079b9 */ /* 0x0003e40008040000 */
[----:B-1----:R-:W-:Y:S01]  /*0190*/  NOP ;  /* 0x0000000000007918 */ /* 0x002fe20000000000 */
.L_x_1:
[----:B------:R-:W-:Y:S05]  /*01a0*/  BSYNC B0 ;  /* 0x0000000000007941 */ /* 0x000fea0003800000 */
.L_x_0:
[----:B------:R-:W-:Y:S01]  /*01b0*/  ULDC.64 UR4, c[0x0][0x590] ;  /* 0x0001640000047ab9 */ /* 0x000fe20000000a00 */
[----:B------:R-:W-:Y:S01]  /*01c0*/  LEA.HI R3, R3, R0, RZ, 0x2 ;  /* 0x0000000003037211 */ /* 0x000fe200078f10ff */
[----:B------:R-:W-:Y:S01]  /*01d0*/  ULDC.64 UR48, c[0x0][0x208] ;  /* 0x0000820000307ab9 */ /* 0x000fe20000000a00 */
[----:B------:R-:W-:Y:S01]  /*01e0*/  ISETP.NE.U32.AND P2, PT, RZ, UR4, PT ;  /* 0x00000004ff007c0c */ /* 0x000fe2000bf45070 */
[----:B------:R-:W-:Y:S01]  /*01f0*/  IMAD.MOV.U32 R2, RZ, RZ, R4 ;  /* 0x000000ffff027224 */ /* 0x000fe200078e0004 */
[----:B------:R-:W-:Y:S02]  /*0200*/  LOP3.LUT R3, R3, 0xfffffffc, RZ, 0xc0, !PT ;  /* 0xfffffffc03037812 */ /* 0x000fe400078ec0ff */
[----:B------:R-:W-:Y:S02]  /*0210*/  ISETP.NE.AND.EX P3, PT, RZ, UR5, PT, P2 ;  /* 0x00000005ff007c0c */ /* 0x000fe4000bf65320 */
[----:B------:R-:W-:Y:S01]  /*0220*/  PRMT R6, RZ, 0x7610, R6 ;  /* 0x00007610ff067816 */ /* 0x000fe20000000006 */
[----:B------:R-:W-:Y:S01]  /*0230*/  IMAD.IADD R0, R0, 0x1, -R3 ;  /* 0x0000000100007824 */ /* 0x000fe200078e0a03 */
[----:B------:R-:W-:-:S09]  /*0240*/  MOV R3, R5 ;  /* 0x0000000500037202 */ /* 0x000fd20000000f00 */
[----:B------:R-:W-:Y:S05]  /*0250*/  @P3 BRA `(.L_x_2) ;  /* 0x0000000000303947 */ /* 0x000fea0003800000 */
[----:B------:R-:W-:Y:S02]  /*0260*/  ULDC.64 UR6, c[0x0][0x588] ;  /* 0x0001620000067ab9 */ /* 0x000fe40000000a00 */
[----:B------:R-:W-:-:S04]  /*0270*/  ISETP.NE.U32.AND P0, PT, RZ, UR6, PT ;  /* 0x00000006ff007c0c */ /* 0x000fc8000bf05070 */
[----:B------:R-:W-:-:S13]  /*0280*/  ISETP.NE.AND.EX P0, PT, RZ, UR7, PT, P0 ;  /* 0x00000007ff007c0c */ /* 0x000fda000bf05300 */
[----:B------:R-:W-:Y:S05]  /*0290*/  @!P0 BRA `(.L_x_3) ;  /* 0x0000000000108947 */ /* 0x000fea0003800000 */
[----:B------:R-:W2:Y:S02]  /*02a0*/  LDG.E R6, desc[UR48][R2.64] ;  /* 0x0000003002067981 */ /* 0x000ea4000c1e1900 */
[----:B--2---:R-:W-:Y:S01]  /*02b0*/  FSETP.NEU.AND P1, PT, R6, RZ, PT ;  /* 0x000000ff0600720b */ /* 0x004fe20003f2d000 */
[----:B------:R-:W-:Y:S01]  /*02c0*/  IMAD.MOV.U32 R6, RZ, RZ, 0x1 ;  /* 0x00000001ff067424 */ /* 0x000fe200078e00ff */
[----:B------:R-:W-:Y:S11]  /*02d0*/  BRA `(.L_x_2) ;  /* 0x0000000000107947 */ /* 0x000ff60003800000 */
.L_x_3:
[----:B------:R-:W-:Y:S01]  /*02e0*/  ULDC UR6, c[0x0][0x580] ;  /* 0x0001600000067ab9 */ /* 0x000fe20000000800 */
[----:B------:R-:W-:Y:S01]  /*02f0*/  IMAD.MOV.U32 R6, RZ, RZ, 0x1 ;  /* 0x00000001ff067424 */ /* 0x000fe200078e00ff */
[----:B------:R-:W-:Y:S02]  /*0300*/  FSETP.NEU.AND P1, PT, RZ, UR6, PT ;  /* 0x00000006ff007c0b */ /* 0x000fe4000bf2d000 */
[----:B------:R-:W-:-:S11]  /*0310*/  CS2R R2, SRZ ;  /* 0x0000000000027805 */ /* 0x000fd6000001ff00 */
.L_x_2:
[----:B------:R-:W-:Y:S02]  /*0320*/  ISETP.NE.U32.AND P4, PT, R2, RZ, PT ;  /* 0x000000ff0200720c */ /* 0x000fe40003f85070 */
[----:B------:R-:W-:Y:S02]  /*0330*/  ISETP.NE.AND.EX P5, PT, RZ, UR5, PT, P2 ;  /* 0x00000005ff007c0c */ /* 0x000fe4000bfa5320 */
[----:B------:R-:W-:Y:S02]  /*0340*/  ISETP.NE.AND.EX P2, PT, R3, RZ, PT, P4 ;  /* 0x000000ff0300720c */ /* 0x000fe40003f45340 */
[----:B------:R-:W-:-:S11]  /*0350*/  PLOP3.LUT P0, PT, PT, PT, PT, 0x8, 0x0 ;  /* 0x000000000000781c */ /* 0x000fd60003f0e170 */
[----:B------:R-:W-:Y:S05]  /*0360*/  @P2 BRA P5, `(.L_x_4) ;  /* 0x0000000000342947 */ /* 0x000fea0002800000 */
[----:B------:R-:W-:-:S04]  /*0370*/  ISETP.NE.U32.AND P0, PT, RZ, UR4, PT ;  /* 0x00000004ff007c0c */ /* 0x000fc8000bf05070 */
[----:B------:R-:W-:-:S13]  /*0380*/  ISETP.NE.AND.EX P0, PT, RZ, UR5, PT, P0 ;  /* 0x00000005ff007c0c */ /* 0x000fda000bf05300 */
[----:B------:R-:W-:Y:S05]  /*0390*/  @!P0 BRA `(.L_x_5) ;  /* 0x0000000000248947 */ /* 0x000fea0003800000 */
[----:B------:R-:W-:Y:S02]  /*03a0*/  PRMT R6, R6, 0x9910, RZ ;  /* 0x0000991006067816 */ /* 0x000fe400000000ff */
[----:B------:R-:W-:Y:S02]  /*03b0*/  ISETP.NE.U32.AND P0, PT, R2, RZ, PT ;  /* 0x000000ff0200720c */ /* 0x000fe40003f05070 */
[----:B------:R-:W-:Y:S02]  /*03c0*/  ISETP.NE.AND P2, PT, R6, RZ, PT ;  /* 0x000000ff0600720c */ /* 0x000fe40003f45270 */
[----:B------:R-:W-:Y:S02]  /*03d0*/  ISETP.NE.AND.EX P0, PT, R3, RZ, PT, P0 ;  /* 0x000000ff0300720c */ /* 0x000fe40003f05300 */
[----:B------:R-:W-:-:S09]  /*03e0*/  SEL R2, RZ, 0xffffffff, P1 ;  /* 0xffffffffff027807 */ /* 0x000fd20000800000 */
[----:B------:R-:W-:-:S04]  /*03f0*/  @!P2 SEL R2, RZ, 0xffffffff, P0 ;  /* 0xffffffffff02a807 */ /* 0x000fc80000000000 */
[----:B------:R-:W-:-:S04]  /*0400*/  LOP3.LUT R2, R2, 0x1, RZ, 0xc0, !PT ;  /* 0x0000000102027812 */ /* 0x000fc800078ec0ff */
[----:B------:R-:W-:Y:S01]  /*0410*/  ISETP.EQ.U32.AND P0, PT, R2, 0x1, PT ;  /* 0x000000010200780c */ /* 0x000fe20003f02070 */
[----:B------:R-:W-:-:S12]  /*0420*/  BRA `(.L_x_4) ;  /* 0x0000000000047947 */ /* 0x000fd80003800000 */
.L_x_5:
[----:B------:R-:W-:-:S13]  /*0430*/  PLOP3.LUT P0, PT, P1, PT, PT, 0x8, 0x0 ;  /* 0x000000000000781c */ /* 0x000fda0000f0e170 */
.L_x_4:
[----:B------:R-:W1:Y:S02]  /*0440*/  SHFL.IDX PT, R2, R8, RZ, 0x1f ;  /* 0x00001fff08027589 */ /* 0x000e6400000e0000 */
[----:B-1----:R-:W-:-:S13]  /*0450*/  ISETP.NE.AND P1, PT, R2, RZ, PT ;  /* 0x000000ff0200720c */ /* 0x002fda0003f25270 */
[----:B------:R-:W-:Y:S05]  /*0460*/  @P1 BRA `(.L_x_6) ;  /* 0x0000000000581947 */ /* 0x000fea0003800000 */
[----:B------:R-:W1:Y:S01]  /*0470*/  S2UR UR8, SR_CgaCtaId ;  /* 0x00000000000879c3 */ /* 0x000e620000008800 */
[----:B------:R-:W-:Y:S01]  /*0480*/  UMOV UR4, 0x400 ;  /* 0x0000040000047882 */ /* 0x000fe20000000000 */
[----:B------:R-:W-:Y:S01]  /*0490*/  UMOV UR5, 0x1 ;  /* 0x0000000100057882 */ /* 0x000fe20000000000 */
[----:B------:R-:W-:Y:S01]  /*04a0*/  UMOV UR6, 0x4 ;  /* 0x0000000400067882 */ /* 0x000fe20000000000 */
[----:B------:R-:W-:Y:S01]  /*04b0*/  ELECT P1, URZ, PT ;  /* 0x00000000003f782f */ /* 0x000fe20003820000 */
[----:B------:R-:W-:-:S04]  /*04c0*/  UIADD3 UR6, -UR6, 0x100000, URZ ;  /* 0x0010000006067890 */ /* 0x000fc8000fffe13f */
[----:B------:R-:W-:Y:S02]  /*04d0*/  USHF.L.U32 UR7, UR6, 0xb, URZ ;  /* 0x0000000b06077899 */ /* 0x000fe4000800063f */
[----:B------:R-:W-:Y:S02]  /*04e0*/  USHF.L.U32 UR6, UR6, 0x1, URZ ;  /* 0x0000000106067899 */ /* 0x000fe4000800063f */
[----:B-1----:R-:W-:Y:S02]  /*04f0*/  ULEA UR8, UR8, UR4, 0x18 ;  /* 0x0000000408087291 */ /* 0x002fe4000f8ec03f */
[----:B------:R-:W-:-:S04]  /*0500*/  UIADD3 UR4, -UR5, 0x100000, URZ ;  /* 0x0010000005047890 */ /* 0x000fc8000fffe13f */
[----:B------:R-:W-:Y:S02]  /*0510*/  USHF.L.U32 UR5, UR4, 0xb, URZ ;  /* 0x0000000b04057899 */ /* 0x000fe4000800063f */
[----:B------:R-:W-:Y:S01]  /*0520*/  USHF.L.U32 UR4, UR4, 0x1, URZ ;  /* 0x0000000104047899 */ /* 0x000fe2000800063f */
[----:B------:R-:W1:Y:S11]  /*0530*/  FENCE.VIEW.ASYNC.S ;  /* 0x00000000000073c6 */ /* 0x000e760000000000 */
[----:B-1----:R1:W2:Y:S01]  /*0540*/  SYNCS.EXCH.64 URZ, [UR8], UR4 ;  /* 0x00000004083f75b2 */ /* 0x0022a20008000100 */
[----:B------:R1:W3:Y:S01]  /*0550*/  SYNCS.EXCH.64 URZ, [UR8+0x20], UR6 ;  /* 0x00002006083f75b2 */ /* 0x0002e20008000100 */
[----:B------:R1:W4:Y:S01]  /*0560*/  SYNCS.EXCH.64 URZ, [UR8+0x8], UR4 ;  /* 0x00000804083f75b2 */ /* 0x0003220008000100 */
[----:B------:R1:W1:Y:S01]  /*0570*/  SYNCS.EXCH.64 URZ, [UR8+0x28], UR6 ;  /* 0x00002806083f75b2 */ /* 0x0002620008000100 */
[----:B------:R1:W1:Y:S01]  /*0580*/  SYNCS.EXCH.64 URZ, [UR8+0x10], UR4 ;  /* 0x00001004083f75b2 */ /* 0x0002620008000100 */
[----:B------:R1:W1:Y:S01]  /*0590*/  SYNCS.EXCH.64 URZ, [UR8+0x30], UR6 ;  /* 0x00003006083f75b2 */ /* 0x0002620008000100 */
[----:B------:R1:W1:Y:S01]  /*05a0*/  SYNCS.EXCH.64 URZ, [UR8+0x18], UR4 ;  /* 0x00001804083f75b2 */ /* 0x0002620008000100 */
[----:B------:R1:W1:Y:S01]  /*05b0*/  SYNCS.EXCH.64 URZ, [UR8+0x38], UR6 ;  /* 0x00003806083f75b2 */ /* 0x0002620008000100 */
[----:B------:R-:W-:Y:S01]  /*05c0*/  NOP ;  /* 0x0000000000007918 */ /* 0x000fe20000000000 */
.L_x_6:
[----:B------:R-:W5:Y:S01]  /*05d0*/  SHFL.IDX PT, R3, R8, RZ, 0x1f ;  /* 0x00001fff08037589 */ /* 0x000f6200000e0000 */
[----:B------:R-:W1:Y:S01]  /*05e0*/  S2UR UR9, SR_CTAID.X ;  /* 0x00000000000979c3 */ /* 0x000e620000002500 */
[----:B------:R-:W-:Y:S01]  /*05f0*/  NOP ;  /* 0x0000000000007918 */ /* 0x000fe20000000000 */
[----:B-----5:R-:W-:Y:S02]  /*0600*/  ISETP.NE.AND P1, PT, R3, RZ, PT ;  /* 0x000000ff0300720c */ /* 0x020fe40003f25270 */
[----:B------:R-:W-:-:S04]  /*0610*/  SHF.R.S32.HI R3, RZ, 0x1f, R18 ;  /* 0x0000001fff037819 */ /* 0x000fc80000011412 */
[----:B------:R-:W-:-:S07]  /*0620*/  LEA.HI R3, R3, R18, RZ, 0x7 ;  /* 0x0000001203037211 */ /* 0x000fce00078f38ff */
[----:B-1----:R-:W-:Y:S05]  /*0630*/  @P1 BRA `(.L_x_7) ;  /* 0x0000000000581947 */ /* 0x002fea0003800000 */
[----:B------:R-:W1:Y:S01]  /*0640*/  S2UR UR5, SR_CgaCtaId ;  /* 0x00000000000579c3 */ /* 0x000e620000008800 */
[----:B------:R-:W-:Y:S01]  /*0650*/  UMOV UR4, 0x400 ;  /* 0x0000040000047882 */ /* 0x000fe20000000000 */
[----:B------:R-:W-:Y:S01]  /*0660*/  UMOV UR6, 0x20 ;  /* 0x0000002000067882 */ /* 0x000fe20000000000 */
[----:B------:R-:W-:Y:S01]  /*0670*/  UMOV UR7, 0x100 ;  /* 0x0000010000077882 */ /* 0x000fe20000000000 */
[----:B------:R-:W-:Y:S01]  /*0680*/  ELECT P1, URZ, PT ;  /* 0x00000000003f782f */ /* 0x000fe20003820000 */
[----:B-1----:R-:W-:Y:S02]  /*0690*/  ULEA UR8, UR5, UR4, 0x18 ;  /* 0x0000000405087291 */ /* 0x002fe4000f8ec03f */
[----:B------:R-:W-:-:S04]  /*06a0*/  UIADD3 UR4, -UR6, 0x100000, URZ ;  /* 0x0010000006047890 */ /* 0x000fc8000fffe13f */
[----:B------:R-:W-:Y:S02]  /*06b0*/  USHF.L.U32 UR5, UR4, 0xb, URZ ;  /* 0x0000000b04057899 */ /* 0x000fe4000800063f */
[----:B------:R-:W-:Y:S02]  /*06c0*/  USHF.L.U32 UR4, UR4, 0x1, URZ ;  /* 0x0000000104047899 */ /* 0x000fe4000800063f */
[----:B------:R-:W-:-:S04]  /*06d0*/  UIADD3 UR6, -UR7, 0x100000, URZ ;  /* 0x0010000007067890 */ /* 0x000fc8000fffe13f */
[----:B------:R-:W-:Y:S02]  /*06e0*/  USHF.L.U32 UR7, UR6, 0xb, URZ ;  /* 0x0000000b06077899 */ /* 0x000fe4000800063f */
[----:B------:R-:W-:Y:S01]  /*06f0*/  USHF.L.U32 UR6, UR6, 0x1, URZ ;  /* 0x0000000106067899 */ /* 0x000fe2000800063f */
[----:B------:R-:W1:Y:S03]  /*0700*/  FENCE.VIEW.ASYNC.S ;  /* 0x00000000000073c6 */ /* 0x000e660000000000 */
[----:B-1----:R1:W1:Y:S08]  /*0710*/  SYNCS.EXCH.64 URZ, [UR8+0x40], UR4 ;  /* 0x00004004083f75b2 */ /* 0x0022700008000100 */
[----:B------:R1:W1:Y:S01]  /*0720*/  SYNCS.EXCH.64 URZ, [UR8+0x60], UR6 ;  /* 0x00006006083f75b2 */ /* 0x0002620008000100 */
[----:B------:R1:W1:Y:S01]  /*0730*/  SYNCS.EXCH.64 URZ, [UR8+0x48], UR4 ;  /* 0x00004804083f75b2 */ /* 0x0002620008000100 */
[----:B------:R1:W1:Y:S01]  /*0740*/  SYNCS.EXCH.64 URZ, [UR8+0x68], UR6 ;  /* 0x00006806083f75b2 */ /* 0x0002620008000100 */
[----:B------:R1:W1:Y:S01]  /*0750*/  SYNCS.EXCH.64 URZ, [UR8+0x50], UR4 ;  /* 0x00005004083f75b2 */ /* 0x0002620008000100 */
[----:B------:R1:W1:Y:S01]  /*0760*/  SYNCS.EXCH.64 URZ, [UR8+0x70], UR6 ;  /* 0x00007006083f75b2 */ /* 0x0002620008000100 */
[----:B------:R1:W1:Y:S01]  /*0770*/  SYNCS.EXCH.64 URZ, [UR8+0x58], UR4 ;  /* 0x00005804083f75b2 */ /* 0x0002620008000100 */
[----:B------:R1:W1:Y:S01]  /*0780*/  SYNCS.EXCH.64 URZ, [UR8+0x78], UR6 ;  /* 0x00007806083f75b2 */ /* 0x0002620008000100 */
[----:B------:R-:W-:Y:S01]  /*0790*/  NOP ;  /* 0x0000000000007918 */ /* 0x000fe20000000000 */
.L_x_7:
[----:B------:R-:W-:Y:S01]  /*07a0*/  LOP3.LUT R3, R3, 0xffffff80, RZ, 0xc0, !PT ;  /* 0xffffff8003037812 */ /* 0x000fe200078ec0ff */
[----:B------:R-:W5:Y:S01]  /*07b0*/  S2R R6, SR_CTAID.Y ;  /* 0x0000000000067919 */ /* 0x000f620000002600 */
[----:B------:R-:W-:Y:S01]  /*07c0*/  SHF.R.S32.HI R11, RZ, 0x1f, R2 ;  /* 0x0000001fff0b7819 */ /* 0x000fe20000011402 */
[----:B-1----:R-:W-:Y:S01]  /*07d0*/  ULDC UR4, c[0x0][0x150] ;  /* 0x0000540000047ab9 */ /* 0x002fe20000000800 */
[----:B------:R-:W-:Y:S01]  /*07e0*/  IADD3 R10, -R3, R18, RZ ;  /* 0x00000012030a7210 */ /* 0x000fe20007ffe1ff */
[----:B------:R1:W2:Y:S01]  /*07f0*/  SHFL.IDX PT, R12, R8, RZ, 0x1f ;  /* 0x00001fff080c7589 */ /* 0x0002a200000e0000 */
[----:B------:R-:W-:Y:S01]  /*0800*/  I2FP.F32.U32 R13, UR9 ;  /* 0x00000009000d7c45 */ /* 0x000fe20008201000 */
[----:B------:R-:W3:Y:S01]  /*0810*/  LDC R14, c[0x0][0x144] ;  /* 0x00005100ff0e7b82 */ /* 0x000ee20000000800 */
[----:B------:R-:W-:Y:S02]  /*0820*/  SHF.R.S32.HI R3, RZ, 0x1f, R10 ;  /* 0x0000001fff037819 */ /* 0x000fe4000001140a */
[----:B------:R-:W-:-:S02]  /*0830*/  ELECT P1, URZ, PT ;  /* 0x00000000003f782f */ /* 0x000fc40003820000 */
[----:B------:R-:W-:Y:S01]  /*0840*/  LEA.HI R11, R11, R2, RZ, 0x2 ;  /* 0x000000020b0b7211 */ /* 0x000fe200078f10ff */
[----:B------:R-:W-:Y:S01]  /*0850*/  FMUL R13, R13, UR4 ;  /* 0x000000040d0d7c20 */ /* 0x000fe20008400000 */
[----:B------:R-:W-:Y:S01]  /*0860*/  LEA.HI R3, R3, R10, RZ, 0x3 ;  /* 0x0000000a03037211 */ /* 0x000fe200078f18ff */
[----:B------:R-:W-:Y:S01]  /*0870*/  ULDC UR4, c[0x0][0x154] ;  /* 0x0000550000047ab9 */ /* 0x000fe20000000800 */
[----:B------:R-:W-:Y:S01]  /*0880*/  LOP3.LUT R11, R11, 0x3ffffffc, RZ, 0xc0, !PT ;  /* 0x3ffffffc0b0b7812 */ /* 0x000fe200078ec0ff */
[----:B------:R-:W-:Y:S01]  /*0890*/  IMAD.MOV.U32 R152, RZ, RZ, 0x1 ;  /* 0x00000001ff987424 */ /* 0x000fe200078e00ff */
[--C-:B------:R-:W-:Y:S01]  /*08a0*/  SHF.R.S32.HI R9, RZ, 0x3, R3.reuse ;  /* 0x00000003ff097819 */ /* 0x100fe20000011403 */
[----:B------:R-:W4:Y:S01]  /*08b0*/  F2I.U32.TRUNC.NTZ R13, R13 ;  /* 0x0000000d000d7305 */ /* 0x000f22000020f000 */
[----:B-1----:R-:W-:Y:S01]  /*08c0*/  SHF.R.S32.HI R8, RZ, 0x1f, R3 ;  /* 0x0000001fff087819 */ /* 0x002fe20000011403 */
[----:B------:R-:W-:Y:S01]  /*08d0*/  IMAD.IADD R11, R2, 0x1, -R11 ;  /* 0x00000001020b7824 */ /* 0x000fe200078e0a0b */
[----:B------:R-:W-:Y:S01]  /*08e0*/  ISETP.NE.AND P4, PT, R0, RZ, PT ;  /* 0x000000ff0000720c */ /* 0x000fe20003f85270 */
[----:B------:R-:W-:Y:S01]  /*08f0*/  NOP ;  /* 0x0000000000007918 */ /* 0x000fe20000000000 */
[----:B------:R-:W-:-:S02]  /*0900*/  LEA.HI R8, R8, R9, RZ, 0x2 ;  /* 0x0000000908087211 */ /* 0x000fc400078f10ff */
[----:B------:R-:W-:Y:S02]  /*0910*/  ISETP.EQ.OR P2, PT, R0, 0x3, !P4 ;  /* 0x000000030000780c */ /* 0x000fe40006742670 */
[----:B------:R-:W-:Y:S02]  /*0920*/  LOP3.LUT R8, R8, 0xfffffffc, RZ, 0xc0, !PT ;  /* 0xfffffffc08087812 */ /* 0x000fe400078ec0ff */
[----:B------:R-:W-:Y:S02]  /*0930*/  ISETP.EQ.AND P2, PT, R7, RZ, P2 ;  /* 0x000000ff0700720c */ /* 0x000fe40001742270 */
[----:B--2---:R-:W-:Y:S01]  /*0940*/  ISETP.NE.OR P1, PT, R12, RZ, !P1 ;  /* 0x000000ff0c00720c */ /* 0x004fe20004f25670 */
[----:B------:R-:W-:Y:S01]  /*0950*/  IMAD.IADD R8, R9, 0x1, -R8 ;  /* 0x0000000109087824 */ /* 0x000fe200078e0a08 */
[----:B------:R-:W-:Y:S01]  /*0960*/  SEL R22, RZ, 0x1, !P2 ;  /* 0x00000001ff167807 */ /* 0x000fe20005000000 */
[----:B----4-:R-:W-:Y:S01]  /*0970*/  IMAD.MOV R15, RZ, RZ, -R13 ;  /* 0x000000ffff0f7224 */ /* 0x010fe200078e0a0d */
[----:B-----5:R-:W-:Y:S01]  /*0980*/  I2FP.F32.U32 R3, R6 ;  /* 0x0000000600037245 */ /* 0x020fe20000201000 */
[----:B------:R-:W1:Y:S01]  /*0990*/  LDC R9, c[0x0][0x148] ;  /* 0x00005200ff097b82 */ /* 0x000e620000000800 */
[----:B------:R-:W-:-:S03]  /*09a0*/  LEA R8, R11, R8, 0x2 ;  /* 0x000000080b087211 */ /* 0x000fc600078e10ff */
[----:B------:R-:W-:Y:S01]  /*09b0*/  FMUL R12, R3, UR4 ;  /* 0x00000004030c7c20 */ /* 0x000fe20008400000 */
[----:B------:R-:W-:Y:S01]  /*09c0*/  LEA.HI R2, R8, R8, RZ, 0x1 ;  /* 0x0000000808027211 */ /* 0x000fe200078f08ff */
[----:B---3--:R-:W-:Y:S01]  /*09d0*/  IMAD R3, R14, R15, UR9 ;  /* 0x000000090e037e24 */ /* 0x008fe2000f8e020f */
[----:B------:R-:W-:Y:S01]  /*09e0*/  SHF.L.U32 R153, R8, 0x2, RZ ;  /* 0x0000000208997819 */ /* 0x000fe200000006ff */
[----:B------:R-:W-:Y:S01]  /*09f0*/  VOTEU.ALL UP0, P1 ;  /* 0x00000000003f7886 */ /* 0x000fe20000800000 */
[----:B------:R-:W-:Y:S01]  /*0a00*/  LOP3.LUT R11, R2, 0xfffffffe, RZ, 0xc0, !PT ;  /* 0xfffffffe020b7812 */ /* 0x000fe200078ec0ff */
[----:B------:R-:W2:Y:S01]  /*0a10*/  F2I.U32.TRUNC.NTZ R12, R12 ;  /* 0x0000000c000c7305 */ /* 0x000ea2000020f000 */
[----:B------:R-:W3:Y:S01]  /*0a20*/  LDC R13, c[0x0][0x140] ;  /* 0x00005000ff0d7b82 */ /* 0x000ee20000000800 */
[C---:B------:R-:W-:Y:S01]  /*0a30*/  LOP3.LUT R153, R8.reuse, 0xc, R153, 0x78, !PT ;  /* 0x0000000c08997812 */ /* 0x040fe200078e7899 */
[----:B------:R-:W-:Y:S01]  /*0a40*/  UMOV UR4, 0x20 ;  /* 0x0000002000047882 */ /* 0x000fe20000000000 */
[----:B------:R-:W-:Y:S01]  /*0a50*/  IMAD.IADD R2, R8, 0x1, -R11 ;  /* 0x0000000108027824 */ /* 0x000fe200078e0a0b */
[----:B------:R-:W-:Y:S01]  /*0a60*/  @!UP0 UMOV UR6, 0x400 ;  /* 0x0000040000068882 */ /* 0x000fe20000000000 */
[----:B------:R-:W-:-:S04]  /*0a70*/  @!UP0 UIADD3 UR4, -UR4, 0x100000, URZ ;  /* 0x0010000004048890 */ /* 0x000fc8000fffe13f */
[----:B------:R-:W-:Y:S02]  /*0a80*/  @!UP0 USHF.L.U32 UR5, UR4, 0xb, URZ ;  /* 0x0000000b04058899 */ /* 0x000fe4000800063f */
[----:B------:R-:W-:Y:S01]  /*0a90*/  @!UP0 USHF.L.U32 UR4, UR4, 0x1, URZ ;  /* 0x0000000104048899 */ /* 0x000fe2000800063f */
[----:B------:R-:W-:Y:S01]  /*0aa0*/  IADD3 R8, R7, -0x1, RZ ;  /* 0xffffffff07087810 */ /* 0x000fe20007ffe0ff */
[----:B------:R-:W-:Y:S01]  /*0ab0*/  VOTEU.ALL UP1, P1 ;  /* 0x00000000003f7886 */ /* 0x000fe20000820000 */
[----:B------:R-:W4:Y:S01]  /*0ac0*/  @!UP0 S2UR UR7, SR_CgaCtaId ;  /* 0x00000000000789c3 */ /* 0x000f220000008800 */
[----:B------:R-:W-:Y:S01]  /*0ad0*/  ISETP.NE.AND P5, PT, R2, R3, PT ;  /* 0x000000030200720c */ /* 0x000fe20003fa5270 */
[----:B--2---:R-:W-:-:S04]  /*0ae0*/  IMAD.MOV R24, RZ, RZ, -R12 ;  /* 0x000000ffff187224 */ /* 0x004fc800078e0a0c */
[----:B-1----:R-:W-:-:S08]  /*0af0*/  IMAD R11, R9, R24, R6 ;  /* 0x00000018090b7224 */ /* 0x002fd000078e0206 */
[----:B------:R-:W-:Y:S02]  /*0b00*/  @P5 LEA.HI R2, R153, R153, RZ, 0x1 ;  /* 0x0000009999025211 */ /* 0x000fe400078f08ff */
[----:B---3--:R-:W-:Y:S02]  /*0b10*/  ISETP.EQ.U32.AND P2, PT, R13, 0x1, PT ;  /* 0x000000010d00780c */ /* 0x008fe40003f42070 */
[----:B------:R-:W-:-:S04]  /*0b20*/  @P5 SHF.R.S32.HI R2, RZ, 0x1, R2 ;  /* 0x00000001ff025819 */ /* 0x000fc80000011402 */
[----:B------:R-:W-:Y:S01]  /*0b30*/  @P5 ISETP.NE.AND P6, PT, R2, R11, PT ;  /* 0x0000000b0200520c */ /* 0x000fe20003fc5270 */
[----:B----4-:R-:W-:Y:S01]  /*0b40*/  @!UP0 ULEA UR6, UR7, UR6, 0x18 ;  /* 0x0000000607068291 */ /* 0x010fe2000f8ec03f */
[----:B------:R-:W-:Y:S01]  /*0b50*/  VOTEU.ALL UP0, P1 ;  /* 0x00000000003f7886 */ /* 0x000fe20000800000 */
[----:B------:R-:W-:Y:S02]  /*0b60*/  LOP3.LUT P1, RZ, R10, 0x7, RZ, 0xc0, !PT ;  /* 0x000000070aff7812 */ /* 0x000fe4000782c0ff */
[----:B------:R-:W-:Y:S02]  /*0b70*/  @P5 SEL R152, RZ, 0x1, P6 ;  /* 0x00000001ff985807 */ /* 0x000fe40003000000 */
[----:B------:R-:W-:Y:S02]  /*0b80*/  ISETP.NE.AND P5, PT, R7, RZ, PT ;  /* 0x000000ff0700720c */ /* 0x000fe40003fa5270 */
[----:B------:R-:W-:Y:S02]  /*0b90*/  ISETP.LT.U32.AND P1, PT, R153, 0x2, !P1 ;  /* 0x000000029900780c */ /* 0x000fe40004f21070 */
[----:B------:R-:W-:Y:S01]  /*0ba0*/  ISETP.EQ.AND P6, PT, R0, 0x2, !P5 ;  /* 0x000000020000780c */ /* 0x000fe20006fc2270 */
[----:B------:R-:W1:Y:S02]  /*0bb0*/  FENCE.VIEW.ASYNC.S ;  /* 0x00000000000073c6 */ /* 0x000e640000000000 */
[----:B-1----:R1:W2:Y:S01]  /*0bc0*/  @!UP0 SYNCS.EXCH.64 URZ, [UR6+0x80], UR4 ;  /* 0x00008004063f85b2 */ /* 0x0022a20008000100 */
[----:B------:R-:W-:-:S02]  /*0bd0*/  SEL R11, RZ, 0x1, !P1 ;  /* 0x00000001ff0b7807 */ /* 0x000fc40004800000 */
[----:B------:R-:W-:Y:S02]  /*0be0*/  ISETP.GE.U32.AND P1, PT, R8, 0x2, PT ;  /* 0x000000020800780c */ /* 0x000fe40003f26070 */
[----:B------:R-:W-:Y:S02]  /*0bf0*/  SEL R19, RZ, 0x1, !P6 ;  /* 0x00000001ff137807 */ /* 0x000fe40007000000 */
[----:B------:R-:W-:Y:S02]  /*0c00*/  LOP3.LUT R152, R152, R11, RZ, 0xc0, !PT ;  /* 0x0000000b98987212 */ /* 0x000fe400078ec0ff */
[----:B------:R-:W-:Y:S02]  /*0c10*/  SEL R19, R19, 0x2, P1 ;  /* 0x0000000213137807 */ /* 0x000fe40000800000 */
[----:B------:R-:W-:Y:S01]  /*0c20*/  SEL R22, R22, 0x2, P1 ;  /* 0x0000000216167807 */ /* 0x000fe20000800000 */
[----:B------:R1:W3:Y:S01]  /*0c30*/  @!UP1 SYNCS.EXCH.64 URZ, [UR6+0x88], UR4 ;  /* 0x00008804063f95b2 */ /* 0x0002e20008000100 */
[----:B------:R-:W-:Y:S01]  /*0c40*/  NOP ;  /* 0x0000000000007918 */ /* 0x000fe20000000000 */
[----:B------:R-:W-:Y:S05]  /*0c50*/  @!P2 BRA `(.L_x_8) ;  /* 0x000000000008a947 */ /* 0x000fea0003800000 */
[----:B--23--:R-:W-:Y:S01]  /*0c60*/  UCGABAR_ARV ;  /* 0x00000000000079c7 */ /* 0x00cfe20008000000 */
[----:B------:R-:W-:Y:S05]  /*0c70*/  BRA `(.L_x_9) ;  /* 0x0000000000047947 */ /* 0x000fea0003800000 */
.L_x_8:
[----:B--23--:R-:W-:Y:S01]  /*0c80*/  NOP ;  /* 0x0000000000007918 */ /* 0x00cfe20000000000 */
.L_x_9:
[----:B------:R-:W2:Y:S01]  /*0c90*/  LDC R2, c[0x0][0x904] ;  /* 0x00024100ff027b82 */ /* 0x000ea20000000800 */
[----:B------:R-:W-:Y:S01]  /*0ca0*/  MOV R11, RZ ;  /* 0x000000ff000b7202 */ /* 0x000fe20000000f00 */
[----:B------:R-:W-:Y:S01]  /*0cb0*/  IMAD.U32 R10, RZ, RZ, UR9 ;  /* 0x00000009ff0a7e24 */ /* 0x000fe2000f8e00ff */
[----:B--2---:R-:W-:-:S04]  /*0cc0*/  ISETP.NE.AND P1, PT, R2, 0x1, PT ;  /* 0x000000010200780c */ /* 0x004fc80003f25270 */
[----:B------:R-:W-:-:S09]  /*0cd0*/  P2R R7, PR, RZ, 0x2 ;  /* 0x00000002ff077803 */ /* 0x000fd20000000000 */
[----:B------:R-:W2:Y:S01]  /*0ce0*/  @P1 LDC R17, c[0x0][0x10] ;  /* 0x00000400ff111b82 */ /* 0x000ea20000000800 */
[----:B------:R-:W-:Y:S02]  /*0cf0*/  @P1 IMAD.MOV.U32 R7, RZ, RZ, RZ ;  /* 0x000000ffff071224 */ /* 0x000fe400078e00ff */
[----:B------:R-:W-:-:S05]  /*0d00*/  @P1 IMAD.MOV.U32 R15, RZ, RZ, RZ ;  /* 0x000000ffff0f1224 */ /* 0x000fca00078e00ff */
[----:B------:R-:W3:Y:S01]  /*0d10*/  @!P1 LDC R13, c[0x0][0xc] ;  /* 0x00000300ff0d9b82 */ /* 0x000ee20000000800 */
[----:B-1----:R-:W-:Y:S01]  /*0d20*/  ULDC UR4, c[0x0][0xc] ;  /* 0x0000030000047ab9 */ /* 0x002fe20000000800 */
[----:B------:R-:W-:Y:S01]  /*0d30*/  ULDC UR5, c[0x0][0x10] ;  /* 0x0000040000057ab9 */ /* 0x000fe20000000800 */
[----:B------:R-:W-:Y:S01]  /*0d40*/  ULDC UR6, c[0x0][0x14] ;  /* 0x0000050000067ab9 */ /* 0x000fe20000000800 */
[----:B------:R-:W-:-:S04]  /*0d50*/  UIMAD.WIDE.U32 UR4, UR4, UR5, URZ ;  /* 0x00000005040472a5 */ /* 0x000fc8000f8e003f */
[----:B------:R-:W-:Y:S02]  /*0d60*/  UIMAD.WIDE.U32 UR46, UR4, UR6, URZ ;  /* 0x00000006042e72a5 */ /* 0x000fe4000f8e003f */
[----:B------:R-:W-:-:S04]  /*0d70*/  UIMAD UR38, UR5, UR6, URZ ;  /* 0x00000006052672a4 */ /* 0x000fc8000f8e023f */
[----:B------:R-:W-:Y:S01]  /*0d80*/  UIADD3 UR38, UR47, UR38, URZ ;  /* 0x000000262f267290 */ /* 0x000fe2000fffe03f */
[----:B--2---:R-:W-:-:S04]  /*0d90*/  @P1 IMAD.WIDE.U32 R16, R17, UR9, R6 ;  /* 0x0000000911101c25 */ /* 0x004fc8000f8e0006 */
[----:B------:R-:W-:Y:S02]  /*0da0*/  @P1 IMAD.IADD R17, R17, 0x1, R15 ;  /* 0x0000000111111824 */ /* 0x000fe400078e020f */
[----:B---3--:R-:W-:-:S04]  /*0db0*/  @!P1 IMAD.WIDE.U32 R10, R6, R13, R10 ;  /* 0x0000000d060a9225 */ /* 0x008fc800078e000a */
[----:B------:R-:W-:Y:S01]  /*0dc0*/  @!P1 IMAD.MOV.U32 R17, RZ, RZ, R11 ;  /* 0x000000ffff119224 */ /* 0x000fe200078e000b */
[----:B------:R-:W-:Y:S01]  /*0dd0*/  @!P1 MOV R16, R10 ;  /* 0x0000000a00109202 */ /* 0x000fe20000000f00 */
[----:B------:R-:W-:Y:S06]  /*0de0*/  @!P2 BRA `(.L_x_10) ;  /* 0x00000000000ca947 */ /* 0x000fec0003800000 */
[----:B------:R-:W-:Y:S01]  /*0df0*/  UCGABAR_WAIT ;  /* 0x0000000000007dc7 */ /* 0x000fe20008000000 */
[----:B------:R-:W-:Y:S01]  /*0e00*/  CCTL.IVALL ;  /* 0x00000000ff00798f */ /* 0x000fe20002000000 */
[----:B------:R-:W-:Y:S05]  /*0e10*/  BRA `(.L_x_11) ;  /* 0x0000000000047947 */ /* 0x000fea0003800000 */
.L_x_10:
[----:B------:R-:W-:Y:S06]  /*0e20*/  BAR.SYNC.DEFER_BLOCKING 0x0 ;  /* 0x0000000000007b1d */ /* 0x000fec0000010000 */
.L_x_11:
[----:B------:R-:W1:Y:S01]  /*0e30*/  S2UR UR37, SR_CgaCtaId ;  /* 0x00000000002579c3 */ /* 0x000e620000008800 */
[----:B------:R-:W-:Y:S04]  /*0e40*/  BSSY B6, `(.L_x_12) ;  /* 0x00008c7000067945 */ /* 0x000fe80003800000 */
[----:B------:R-:W-:Y:S05]  /*0e50*/  @!P5 BRA `(.L_x_13) ;  /* 0x0000005c00b0d947 */ /* 0x000fea0003800000 */
[----:B------:R-:W-:-:S13]  /*0e60*/  ISETP.GT.U32.AND P0, PT, R8, 0x1, PT ;  /* 0x000000010800780c */ /* 0x000fda0003f04070 */
[----:B------:R-:W-:Y:S05]  /*0e70*/  @P0 BRA `(.L_x_14) ;  /* 0x0000008c000c0947 */ /* 0x000fea0003800000 */
[----:B------:R-:W-:Y:S01]  /*0e80*/  ULDC.64 UR4, c[0x0][0x8f8] ;  /* 0x00023e0000047ab9 */ /* 0x000fe20000000a00 */
[----:B------:R-:W-:Y:S01]  /*0e90*/  UMOV UR55, 0xffffffff ;  /* 0xffffffff00377882 */ /* 0x000fe20000000000 */
[----:B------:R-:W-:Y:S01]  /*0ea0*/  ISETP.GE.U32.AND P0, PT, R16, UR4, PT ;  /* 0x0000000410007c0c */ /* 0x000fe2000bf06070 */
[----:B------:R-:W-:Y:S01]  /*0eb0*/  IMAD.MOV.U32 R23, RZ, RZ, -0x1 ;  /* 0xffffffffff177424 */ /* 0x000fe200078e00ff */
[----:B------:R-:W-:Y:S02]  /*0ec0*/  PRMT R154, RZ, 0x7610, R154 ;  /* 0x00007610ff9a7816 */ /* 0x000fe4000000009a */
[----:B------:R-:W-:Y:S02]  /*0ed0*/  ISETP.GE.U32.AND.EX P0, PT, R17, UR5, PT, P0 ;  /* 0x0000000511007c0c */ /* 0x000fe4000bf06100 */
[----:B------:R-:W-:Y:S02]  /*0ee0*/  MOV R158, 0xffffffff ;  /* 0xffffffff009e7802 */ /* 0x000fe40000000f00 */
[----:B------:R-:W-:-:S09]  /*0ef0*/  PRMT R0, RZ, 0x7610, R0 ;  /* 0x00007610ff007816 */ /* 0x000fd20000000000 */
[----:B------:R-:W-:Y:S05]  /*0f00*/  @P0 BRA `(.L_x_15) ;  /* 0x00000004002c0947 */ /* 0x000fea0003800000 */
[----:B------:R-:W2:Y:S01]  /*0f10*/  LDC.64 R20, c[0x0][0x8d0] ;  /* 0x00023400ff147b82 */ /* 0x000ea20000000a00 */
[----:B------:R-:W-:Y:S02]  /*0f20*/  IMAD.MOV.U32 R4, RZ, RZ, R16 ;  /* 0x000000ffff047224 */ /* 0x000fe400078e0010 */
[----:B------:R-:W-:-:S05]  /*0f30*/  IMAD.MOV.U32 R5, RZ, RZ, R17 ;  /* 0x000000ffff057224 */ /* 0x000fca00078e0011 */
[----:B------:R-:W3:Y:S08]  /*0f40*/  LDC R0, c[0x0][0x8d8] ;  /* 0x00023600ff007b82 */ /* 0x000ef00000000800 */
[----:B------:R-:W4:Y:S01]  /*0f50*/  LDC.64 R26, c[0x0][0x8c8] ;  /* 0x00023200ff1a7b82 */ /* 0x000f220000000a00 */
[----:B--2---:R-:W-:-:S04]  /*0f60*/  ISETP.NE.U32.AND P0, PT, R20, RZ, PT ;  /* 0x000000ff1400720c */ /* 0x004fc80003f05070 */
[----:B------:R-:W-:-:S13]  /*0f70*/  ISETP.NE.AND.EX P0, PT, R21, RZ, PT, P0 ;  /* 0x000000ff1500720c */ /* 0x000fda0003f05300 */
[----:B---34-:R-:W-:Y:S05]  /*0f80*/  @!P0 BRA `(.L_x_16) ;  /* 0x0000000000288947 */ /* 0x018fea0003800000 */
[----:B------:R-:W2:Y:S02]  /*0f90*/  LDC R13, c[0x0][0x8dc] ;  /* 0x00023700ff0d7b82 */ /* 0x000ea40000000800 */
[----:B--2---:R-:W-:-:S04]  /*0fa0*/  IADD3 R13, P0, R16, R13, RZ ;  /* 0x0000000d100d7210 */ /* 0x004fc80007f1e0ff */
[----:B------:R-:W-:-:S05]  /*0fb0*/  IADD3.X R15, RZ, R17, RZ, P0, !PT ;  /* 0x00000011ff0f7210 */ /* 0x000fca00007fe4ff */
[----:B------:R-:W-:-:S04]  /*0fc0*/  IMAD.WIDE.U32 R4, R15, R20, RZ ;  /* 0x000000140f047225 */ /* 0x000fc800078e00ff */
[----:B------:R-:W-:-:S04]  /*0fd0*/  IMAD.WIDE.U32 R10, P0, R13, R21, R4 ;  /* 0x000000150d0a7225 */ /* 0x000fc80007800004 */
[----:B------:R-:W-:-:S04]  /*0fe0*/  IMAD.WIDE.U32 R4, R13, R20, RZ ;  /* 0x000000140d047225 */ /* 0x000fc800078e00ff */
[----:B------:R-:W-:Y:S01]  /*0ff0*/  IMAD.X R13, RZ, RZ, RZ, P0 ;  /* 0x000000ffff0d7224 */ /* 0x000fe200000e06ff */
[----:B------:R-:W-:Y:S01]  /*1000*/  IADD3 RZ, P0, R5, R10, RZ ;  /* 0x0000000a05ff7210 */ /* 0x000fe20007f1e0ff */
[----:B------:R-:W-:-:S04]  /*1010*/  IMAD.MOV.U32 R12, RZ, RZ, R11 ;  /* 0x000000ffff0c7224 */ /* 0x000fc800078e000b */
[----:B------:R-:W-:-:S08]  /*1020*/  IMAD.WIDE.U32.X R4, R15, R21, R12, P0 ;  /* 0x000000150f047225 */ /* 0x000fd000000e040c */
.L_x_16:
[----:B------:R-:W2:Y:S01]  /*1030*/  LDC.64 R28, c[0x0][0x8e8] ;  /* 0x00023a00ff1c7b82 */ /* 0x000ea20000000a00 */
[-CC-:B------:R-:W-:Y:S02]  /*1040*/  SHF.R.U64 R25, R4, R0.reuse, R5.reuse ;  /* 0x0000000004197219 */ /* 0x180fe40000001205 */
[----:B------:R-:W-:Y:S02]  /*1050*/  SHF.R.U32.HI R0, RZ, R0, R5 ;  /* 0x00000000ff007219 */ /* 0x000fe40000011605 */
[----:B------:R-:W-:Y:S02]  /*1060*/  IADD3 R7, P0, RZ, -R25, RZ ;  /* 0x80000019ff077210 */ /* 0x000fe40007f1e0ff */
[----:B------:R-:W-:Y:S01]  /*1070*/  MOV R30, 0x1 ;  /* 0x00000001001e7802 */ /* 0x000fe20000000f00 */
[----:B------:R-:W3:Y:S01]  /*1080*/  LDC R8, c[0x0][0x8c0] ;  /* 0x00023000ff087b82 */ /* 0x000ee20000000800 */
[----:B------:R-:W-:-:S05]  /*1090*/  IADD3.X R5, RZ, ~R0, RZ, P0, !PT ;  /* 0x80000000ff057210 */ /* 0x000fca00007fe4ff */
[-C--:B------:R-:W-:Y:S02]  /*10a0*/  IMAD R0, R5, R26.reuse, RZ ;  /* 0x0000001a05007224 */ /* 0x080fe400078e02ff */
[----:B------:R-:W4:Y:S01]  /*10b0*/  LDC R11, c[0x0][0x8b0] ;  /* 0x00022c00ff0b7b82 */ /* 0x000f220000000800 */
[----:B------:R-:W-:-:S04]  /*10c0*/  IMAD.WIDE.U32 R4, R7, R26, R16 ;  /* 0x0000001a07047225 */ /* 0x000fc800078e0010 */
[----:B------:R-:W-:Y:S02]  /*10d0*/  IMAD R7, R7, R27, R0 ;  /* 0x0000001b07077224 */ /* 0x000fe400078e0200 */
[----:B------:R-:W-:Y:S01]  /*10e0*/  IMAD.MOV.U32 R0, RZ, RZ, -0x1 ;  /* 0xffffffffff007424 */ /* 0x000fe200078e00ff */
[----:B------:R-:W5:Y:S01]  /*10f0*/  LDC R21, c[0x0][0x900] ;  /* 0x00024000ff157b82 */ /* 0x000f620000000800 */
[----:B------:R-:W-:Y:S01]  /*1100*/  IMAD.IADD R5, R5, 0x1, R7 ;  /* 0x0000000105057824 */ /* 0x000fe200078e0207 */
[----:B--2---:R-:W-:Y:S01]  /*1110*/  ISETP.NE.U32.AND P0, PT, R28, RZ, PT ;  /* 0x000000ff1c00720c */ /* 0x004fe20003f05070 */
[----:B------:R-:W-:-:S03]  /*1120*/  IMAD R26, R9, R24, R6 ;  /* 0x00000018091a7224 */ /* 0x000fc600078e0206 */
[----:B------:R-:W-:Y:S02]  /*1130*/  ISETP.NE.AND.EX P0, PT, R29, RZ, PT, P0 ;  /* 0x000000ff1d00720c */ /* 0x000fe40003f05300 */
[----:B------:R-:W2:Y:S01]  /*1140*/  LDC R15, c[0x0][0x8a8] ;  /* 0x00022a00ff0f7b82 */ /* 0x000ea20000000800 */
[-CC-:B---3--:R-:W-:Y:S02]  /*1150*/  SHF.R.U64 R13, R4, R8.reuse, R5.reuse ;  /* 0x00000008040d7219 */ /* 0x188fe40000001205 */
[----:B------:R-:W-:-:S05]  /*1160*/  SHF.R.U32.HI R4, RZ, R8, R5 ;  /* 0x00000008ff047219 */ /* 0x000fca0000011605 */
[----:B------:R-:W3:Y:S01]  /*1170*/  LDC R12, c[0x0][0x8f0] ;  /* 0x00023c00ff0c7b82 */ /* 0x000ee20000000800 */
[-CC-:B----4-:R-:W-:Y:S02]  /*1180*/  SHF.R.U64 R23, R13, R11.reuse, R4.reuse ;  /* 0x0000000b0d177219 */ /* 0x190fe40000001204 */
[----:B------:R-:W-:-:S05]  /*1190*/  SHF.R.U32.HI R4, RZ, R11, R4 ;  /* 0x0000000bff047219 */ /* 0x000fca0000011604 */
[----:B------:R-:W4:Y:S01]  /*11a0*/  LDC R14, c[0x0][0x8e0] ;  /* 0x00023800ff0e7b82 */ /* 0x000f220000000800 */
[-CC-:B-----5:R-:W-:Y:S02]  /*11b0*/  SHF.R.U64 R24, R23, R21.reuse, R4.reuse ;  /* 0x0000001517187219 */ /* 0x1a0fe40000001204 */
[-C--:B------:R-:W-:Y:S02]  /*11c0*/  SHF.L.U32 R0, R0, R21.reuse, RZ ;  /* 0x0000001500007219 */ /* 0x080fe400000006ff */
[----:B------:R-:W-:Y:S01]  /*11d0*/  SHF.R.U32.HI R5, RZ, R21, R4 ;  /* 0x00000015ff057219 */ /* 0x000fe20000011604 */
[----:B------:R-:W-:Y:S01]  /*11e0*/  IMAD.MOV.U32 R4, RZ, RZ, R24 ;  /* 0x000000ffff047224 */ /* 0x000fe200078e0018 */
[----:B------:R-:W-:Y:S01]  /*11f0*/  LOP3.LUT R10, RZ, R0, RZ, 0x33, !PT ;  /* 0x00000000ff0a7212 */ /* 0x000fe200078e33ff */
[----:B------:R-:W1:Y:S01]  /*1200*/  LDC R20, c[0x0][0x8b8] ;  /* 0x00022e00ff147b82 */ /* 0x000e620000000800 */
[----:B------:R-:W-:Y:S05]  /*1210*/  @!P0 BRA `(.L_x_17) ;  /* 0x0000000000288947 */ /* 0x000fea0003800000 */
[----:B------:R-:W5:Y:S02]  /*1220*/  LDC R9, c[0x0][0x8f4] ;  /* 0x00023d00ff097b82 */ /* 0x000f640000000800 */
[----:B-----5:R-:W-:-:S05]  /*1230*/  IADD3 R9, P0, R24, R9, RZ ;  /* 0x0000000918097210 */ /* 0x020fca0007f1e0ff */
[----:B------:R-:W-:-:S04]  /*1240*/  IMAD.X R11, RZ, RZ, R5, P0 ;  /* 0x000000ffff0b7224 */ /* 0x000fc800000e0605 */
[----:B------:R-:W-:-:S04]  /*1250*/  IMAD.WIDE.U32 R4, R11, R28, RZ ;  /* 0x0000001c0b047225 */ /* 0x000fc800078e00ff */
[----:B------:R-:W-:-:S04]  /*1260*/  IMAD.WIDE.U32 R6, P0, R9, R29, R4 ;  /* 0x0000001d09067225 */ /* 0x000fc80007800004 */
[----:B------:R-:W-:Y:S01]  /*1270*/  IMAD.WIDE.U32 R4, R9, R28, RZ ;  /* 0x0000001c09047225 */ /* 0x000fe200078e00ff */
[----:B------:R-:W-:-:S03]  /*1280*/  IADD3.X R9, RZ, RZ, RZ, P0, !PT ;  /* 0x000000ffff097210 */ /* 0x000fc600007fe4ff */
[----:B------:R-:W-:Y:S01]  /*1290*/  IMAD.MOV.U32 R8, RZ, RZ, R7 ;  /* 0x000000ffff087224 */ /* 0x000fe200078e0007 */
[----:B------:R-:W-:-:S05]  /*12a0*/  IADD3 RZ, P0, R5, R6, RZ ;  /* 0x0000000605ff7210 */ /* 0x000fca0007f1e0ff */
[----:B------:R-:W-:-:S08]  /*12b0*/  IMAD.WIDE.U32.X R4, R11, R29, R8, P0 ;  /* 0x0000001d0b047225 */ /* 0x000fd000000e0408 */
.L_x_17:
[----:B---3--:R-:W-:Y:S01]  /*12c0*/  SHF.R.U64 R4, R4, R12, R5 ;  /* 0x0000000c04047219 */ /* 0x008fe20000001205 */
[----:B--2---:R-:W-:Y:S01]  /*12d0*/  VIADD R6, R15, 0xffffffff ;  /* 0xffffffff0f067836 */ /* 0x004fe20000000000 */
[----:B------:R-:W-:Y:S02]  /*12e0*/  SHF.L.U32 R0, R30, R21, RZ ;  /* 0x000000151e007219 */ /* 0x000fe400000006ff */
[----:B------:R-:W-:Y:S02]  /*12f0*/  LOP3.LUT R5, R23, R10, RZ, 0xc0, !PT ;  /* 0x0000000a17057212 */ /* 0x000fe400078ec0ff */
[----:B------:R-:W-:Y:S02]  /*1300*/  IADD3 R7, -R4, RZ, RZ ;  /* 0x000000ff04077210 */ /* 0x000fe40007ffe1ff */
[----:B------:R-:W-:Y:S01]  /*1310*/  SEL R3, R3, R26, !P1 ;  /* 0x0000001a03037207 */ /* 0x000fe20004800000 */
[----:B------:R-:W-:Y:S01]  /*1320*/  IMAD R4, R0, R4, R5 ;  /* 0x0000000400047224 */ /* 0x000fe200078e0205 */
[----:B------:R-:W-:Y:S01]  /*1330*/  LOP3.LUT R6, R13, R6, RZ, 0xc0, !PT ;  /* 0x000000060d067212 */ /* 0x000fe200078ec0ff */
[----:B----4-:R-:W-:Y:S01]  /*1340*/  IMAD R0, R7, R14, R24 ;  /* 0x0000000e07007224 */ /* 0x010fe200078e0218 */
[----:B------:R-:W-:Y:S01]  /*1350*/  R2UR UR55, R25 ;  /* 0x00000000193772ca */ /* 0x000fe200000e0000 */
[----:B-1----:R-:W-:-:S02]  /*1360*/  IMAD R3, R4, R20, R3 ;  /* 0x0000001404037224 */ /* 0x002fc400078e0203 */
[----:B------:R-:W-:Y:S02]  /*1370*/  IMAD R0, R0, R15, R6 ;  /* 0x0000000f00007224 */ /* 0x000fe400078e0206 */
[----:B------:R-:W-:-:S03]  /*1380*/  IMAD.MOV.U32 R4, RZ, RZ, 0x1 ;  /* 0x00000001ff047424 */ /* 0x000fc600078e00ff */
[----:B------:R-:W-:Y:S02]  /*1390*/  SEL R158, R0, R3, !P1 ;  /* 0x00000003009e7207 */ /* 0x000fe40004800000 */
[----:B------:R-:W-:Y:S02]  /*13a0*/  SEL R23, R3, R0, !P1 ;  /* 0x0000000003177207 */ /* 0x000fe40004800000 */
[----:B------:R-:W-:-:S07]  /*13b0*/  PRMT R0, R4, 0x7610, R0 ;  /* 0x0000761004007816 */ /* 0x000fce0000000000 */
.L_x_15:
[----:B------:R-:W-:-:S08]  /*13c0*/  NOP ;  /* 0x0000000000007918 */ /* 0x000fd00000000000 */
[----:B------:R-:W2:Y:S02]  /*13d0*/  USETMAXREG.TRY_ALLOC.CTAPOOL UP0, 0xe8 ;  /* 0x000000e8000079c8 */ /* 0x000ea40008000600 */
[----:B--2---:R-:W-:-:S13]  /*13e0*/  PLOP3.LUT P0, PT, PT, PT, UP0, 0x80, 0x0 ;  /* 0x000000000000781c */ /* 0x004fda0003f0f008 */
[----:B------:R-:W-:Y:S05]  /*13f0*/  @!P0 BRA `(.L_x_15) ;  /* 0xfffffffc00f08947 */ /* 0x000fea000383ffff */
[----:B------:R-:W-:Y:S02]  /*1400*/  ULDC.64 UR4, c[0x0][0x590] ;  /* 0x0001640000047ab9 */ /* 0x000fe40000000a00 */
[----:B------:R-:W-:Y:S01]  /*1410*/  IMAD.U32 R161, RZ, RZ, UR4 ;  /* 0x00000004ffa17e24 */ /* 0x000fe2000f8e00ff */
[----:B------:R-:W-:-:S04]  /*1420*/  MOV R162, UR5 ;  /* 0x0000000500a27c02 */ /* 0x000fc80008000f00 */
[----:B------:R-:W-:-:S04]  /*1430*/  ISETP.NE.U32.AND P1, PT, R161, RZ, PT ;  /* 0x000000ffa100720c */ /* 0x000fc80003f25070 */
[----:B------:R-:W-:-:S13]  /*1440*/  ISETP.NE.AND.EX P0, PT, R162, RZ, PT, P1 ;  /* 0x000000ffa200720c */ /* 0x000fda0003f05310 */
[----:B------:R-:W-:Y:S05]  /*1450*/  @P0 BRA `(.L_x_18) ;  /* 0x00000000002c0947 */ /* 0x000fea0003800000 */
[----:B------:R-:W-:Y:S02]  /*1460*/  ULDC.64 UR4, c[0x0][0x588] ;  /* 0x0001620000047ab9 */ /* 0x000fe40000000a00 */
[----:B------:R-:W-:-:S04]  /*1470*/  ISETP.NE.U32.AND P0, PT, RZ, UR4, PT ;  /* 0x00000004ff007c0c */ /* 0x000fc8000bf05070 */
[----:B------:R-:W-:-:S13]  /*1480*/  ISETP.NE.AND.EX P0, PT, RZ, UR5, PT, P0 ;  /* 0x00000005ff007c0c */ /* 0x000fda000bf05300 */
[----:B------:R-:W-:Y:S05]  /*1490*/  @!P0 BRA `(.L_x_19) ;  /* 0x0000000000108947 */ /* 0x000fea0003800000 */
[----:B------:R-:W2:Y:S02]  /*14a0*/  LDC.64 R156, c[0x0][0x588] ;  /* 0x00016200ff9c7b82 */ /* 0x000ea40000000a00 */
[----:B--2---:R2:W5:Y:S01]  /*14b0*/  LDG.E R156, desc[UR48][R156.64] ;  /* 0x000000309c9c7981 */ /* 0x004562000c1e1900 */
[----:B------:R-:W-:Y:S01]  /*14c0*/  IMAD.MOV.U32 R154, RZ, RZ, 0x1 ;  /* 0x00000001ff9a7424 */ /* 0x000fe200078e00ff */
[----:B------:R-:W-:Y:S06]  /*14d0*/  BRA `(.L_x_18) ;  /* 0x00000000000c7947 */ /* 0x000fec0003800000 */
.L_x_19:
[----:B------:R-:W-:Y:S01]  /*14e0*/  ULDC UR4, c[0x0][0x580] ;  /* 0x0001600000047ab9 */ /* 0x000fe20000000800 */
[----:B------:R-:W-:Y:S01]  /*14f0*/  IMAD.MOV.U32 R154, RZ, RZ, 0x1 ;  /* 0x00000001ff9a7424 */ /* 0x000fe200078e00ff */
[----:B------:R-:W-:-:S07]  /*1500*/  MOV R156, UR4 ;  /* 0x00000004009c7c02 */ /* 0x000fce0008000f00 */
.L_x_18:
[----:B------:R-:W-:Y:S02]  /*1510*/  ULDC.64 UR4, c[0x0][0x5b0] ;  /* 0x00016c0000047ab9 */ /* 0x000fe40000000a00 */
[----:B------:R-:W-:-:S04]  /*1520*/  ISETP.NE.U32.AND P0, PT, RZ, UR4, PT ;  /* 0x00000004ff007c0c */ /* 0x000fc8000bf05070 */
[----:B------:R-:W-:-:S13]  /*1530*/  ISETP.NE.AND.EX P0, PT, RZ, UR5, PT, P0 ;  /* 0x00000005ff007c0c */ /* 0x000fda000bf05300 */
[----:B------:R-:W-:Y:S05]  /*1540*/  @P0 BRA `(.L_x_20) ;  /* 0x0000000000240947 */ /* 0x000fea0003800000 */
[----:B------:R-:W-:Y:S02]  /*1550*/  ULDC.64 UR4, c[0x0][0x5a8] ;  /* 0x00016a0000047ab9 */ /* 0x000fe40000000a00 */
[----:B------:R-:W-:-:S04]  /*1560*/  ISETP.NE.U32.AND P0, PT, RZ, UR4, PT ;  /* 0x00000004ff007c0c */ /* 0x000fc8000bf05070 */
[----:B------:R-:W-:-:S13]  /*1570*/  ISETP.NE.AND.EX P0, PT, RZ, UR5, PT, P0 ;  /* 0x00000005ff007c0c */ /* 0x000fda000bf05300 */
[----:B------:R-:W-:Y:S05]  /*1580*/  @!P0 BRA `(.L_x_21) ;  /* 0x00000000000c8947 */ /* 0x000fea0003800000 */
[----:B------:R-:W2:Y:S02]  /*1590*/  LDC.64 R4, c[0x0][0x5a8] ;  /* 0x00016a00ff047b82 */ /* 0x000ea40000000a00 */
[----:B--2---:R3:W5:Y:S01]  /*15a0*/  LDG.E R157, desc[UR48][R4.64] ;  /* 0x00000030049d7981 */ /* 0x004762000c1e1900 */
[----:B------:R-:W-:Y:S05]  /*15b0*/  BRA `(.L_x_20) ;  /* 0x0000000000087947 */ /* 0x000fea0003800000 */
.L_x_21:
[----:B------:R-:W-:Y:S02]  /*15c0*/  ULDC UR4, c[0x0][0x5a0] ;  /* 0x0001680000047ab9 */ /* 0x000fe40000000800 */
[----:B--2---:R-:W-:-:S07]  /*15d0*/  IMAD.U32 R157, RZ, RZ, UR4 ;  /* 0x00000004ff9d7e24 */ /* 0x004fce000f8e00ff */
.L_x_20:
[----:B------:R-:W-:Y:S01]  /*15e0*/  LOP3.LUT P2, RZ, R0, 0xff, RZ, 0xc0, !PT ;  /* 0x000000ff00ff7812 */ /* 0x000fe2000784c0ff */
[----:B------:R-:W-:Y:S01]  /*15f0*/  UMOV UR36, URZ ;  /* 0x0000003f00247c82 */ /* 0x000fe20008000000 */
[----:B------:R-:W-:-:S11]  /*1600*/  PLOP3.LUT P0, PT, PT, PT, PT, 0x80, 0x0 ;  /* 0x000000000000781c */ /* 0x000fd60003f0f070 */
[----:B------:R-:W-:Y:S05]  /*1610*/  @!P2 BRA `(.L_x_22) ;  /* 0x000000540028a947 */ /* 0x000fea0003800000 */
[----:B------:R-:W-:Y:S01]  /*1620*/  ULDC UR4, c[0x0][0x28c] ;  /* 0x0000a30000047ab9 */ /* 0x000fe20000000800 */
[----:B------:R-:W-:Y:S01]  /*1630*/  IMAD.MOV.U32 R155, RZ, RZ, 0x10 ;  /* 0x00000010ff9b7424 */ /* 0x000fe200078e00ff */
[----:B------:R-:W-:Y:S01]  /*1640*/  UIADD3 UR4, UR4, 0x3f, URZ ;  /* 0x0000003f04047890 */ /* 0x000fe2000fffe03f */
[----:B------:R-:W-:Y:S01]  /*1650*/  LOP3.LUT P0, RZ, R18, 0x4, RZ, 0xc0, !PT ;  /* 0x0000000412ff7812 */ /* 0x000fe2000780c0ff */
[----:B------:R-:W-:Y:S01]  /*1660*/  ULDC.64 UR40, c[0x0][0x198] ;  /* 0x0000660000287ab9 */ /* 0x000fe20000000a00 */
[----:B------:R-:W-:Y:S01]  /*1670*/  LOP3.LUT R159, R22, 0x1, RZ, 0xfc, !PT ;  /* 0x00000001169f7812 */ /* 0x000fe200078efcff */
[----:B------:R-:W-:Y:S01]  /*1680*/  USHF.R.S32.HI UR5, URZ, 0x1f, UR4 ;  /* 0x0000001f3f057899 */ /* 0x000fe20008011404 */
[----:B------:R-:W-:Y:S01]  /*1690*/  LOP3.LUT R160, R19, 0x1, RZ, 0xfc, !PT ;  /* 0x0000000113a07812 */ /* 0x000fe200078efcff */
[----:B------:R-:W-:Y:S01]  /*16a0*/  UMOV UR39, URZ ;  /* 0x0000003f00277c82 */ /* 0x000fe20008000000 */
[----:B------:R-:W-:Y:S01]  /*16b0*/  SEL R155, R155, 0xfffffff0, !P0 ;  /* 0xfffffff09b9b7807 */ /* 0x000fe20004000000 */
[----:B------:R-:W-:Y:S01]  /*16c0*/  ULEA.HI UR5, UR5, UR4, URZ, 0x6 ;  /* 0x0000000405057291 */ /* 0x000fe2000f8f303f */
[----:B------:R-:W-:Y:S01]  /*16d0*/  UMOV UR42, URZ ;  /* 0x0000003f002a7c82 */ /* 0x000fe20008000000 */
[----:B------:R-:W-:-:S02]  /*16e0*/  UMOV UR43, URZ ;  /* 0x0000003f002b7c82 */ /* 0x000fc40008000000 */
[----:B------:R-:W-:Y:S01]  /*16f0*/  USHF.R.S32.HI UR44, URZ, 0x6, UR5 ;  /* 0x000000063f2c7899 */ /* 0x000fe20008011405 */
[----:B------:R-:W-:-:S11]  /*1700*/  UMOV UR36, URZ ;  /* 0x0000003f00247c82 */ /* 0x000fd60008000000 */
.L_x_133:
[----:B------:R-:W-:Y:S01]  /*1710*/  LOP3.LUT R0, R18, 0x80, RZ, 0xc0, !PT ;  /* 0x0000008012007812 */ /* 0x000fe200078ec0ff */
[----:B------:R-:W4:Y:S01]  /*1720*/  S2UR UR50, SR_CgaCtaId ;  /* 0x00000000003279c3 */ /* 0x000f220000008800 */
[----:B------:R-:W-:Y:S02]  /*1730*/  UMOV UR45, 0x400 ;  /* 0x00000400002d7882 */ /* 0x000fe40000000000 */
[----:B------:R-:W-:-:S06]  /*1740*/  SHF.R.U32.HI R0, RZ, 0x7, R0 ;  /* 0x00000007ff007819 */ /* 0x000fcc0000011600 */
[----:B-1----:R-:W1:Y:S01]  /*1750*/  SHFL.IDX PT, R0, R0, RZ, 0x1f ;  /* 0x00001fff00007589 */ /* 0x002e6200000e0000 */
[----:B----4-:R-:W-:Y:S01]  /*1760*/  ULEA UR45, UR50, UR45, 0x18 ;  /* 0x0000002d322d7291 */ /* 0x010fe2000f8ec03f */
[----:B-1----:R-:W-:-:S13]  /*1770*/  R2UR UR4, R0 ;  /* 0x00000000000472ca */ /* 0x002fda00000e0000 */
[----:B------:R-:W-:-:S04]  /*1780*/  ULEA.HI UR5, UR4, UR4, URZ, 0x1 ;  /* 0x0000000404057291 */ /* 0x000fc8000f8f083f */
[----:B------:R-:W-:-:S04]  /*1790*/  ULOP3.LUT UR5, UR5, 0x7fffe, URZ, 0xc0, !UPT ;  /* 0x0007fffe05057892 */ /* 0x000fc8000f8ec03f */
[----:B------:R-:W-:-:S03]  /*17a0*/  UIADD3 UR5, UR4, -UR5, URZ ;  /* 0x8000000504057290 */ /* 0x000fc6000fffe03f */
[----:B------:R-:W-:Y:S01]  /*17b0*/  ULDC UR4, c[0x0][0x28c] ;  /* 0x0000a30000047ab9 */ /* 0x000fe20000000800 */
[----:B------:R-:W-:Y:S01]  /*17c0*/  ULEA UR5, UR5, UR45, 0xd ;  /* 0x0000002d05057291 */ /* 0x000fe2000f8e683f */
[----:B------:R-:W-:-:S03]  /*17d0*/  ISETP.LT.AND P0, PT, RZ, UR4, PT ;  /* 0x00000004ff007c0c */ /* 0x000fc6000bf01270 */
[----:B------:R-:W-:-:S04]  /*17e0*/  UIADD3 UR5, UR5, 0x8400, URZ ;  /* 0x0000840005057890 */ /* 0x000fc8000fffe03f */
[----:B------:R-:W-:-:S04]  /*17f0*/  USHF.R.U32.HI UR5, URZ, 0x4, UR5 ;  /* 0x000000043f057899 */ /* 0x000fc80008011605 */
[----:B------:R-:W-:Y:S02]  /*1800*/  ULOP3.LUT UR51, UR5, 0x3fff, URZ, 0xc0, !UPT ;  /* 0x00003fff05337892 */ /* 0x000fe4000f8ec03f */
[----:B------:R-:W-:Y:S10]  /*1810*/  @P0 BRA `(.L_x_23) ;  /* 0x0000000000400947 */ /* 0x000ff40003800000 */
[----:B------:R-:W-:Y:S01]  /*1820*/  MOV R0, 0x0 ;  /* 0x0000000000007802 */ /* 0x000fe20000000f00 */
[----:B------:R-:W-:Y:S01]  /*1830*/  ULDC.64 UR4, c[0x4][0x70] ;  /* 0x01001c0000047ab9 */ /* 0x000fe20000000a00 */
[----:B------:R-:W-:Y:S01]  /*1840*/  ULDC.64 UR6, c[0x4][0x8] ;  /* 0x0100020000067ab9 */ /* 0x000fe20000000a00 */
[----:B---3--:R-:W-:Y:S01]  /*1850*/  MOV R4, UR4 ;  /* 0x0000000400047c02 */ /* 0x008fe20008000f00 */
[----:B------:R1:W3:Y:S01]  /*1860*/  LDC.64 R14, c[0x4][R0] ;  /* 0x01000000000e7b82 */ /* 0x0002e20000000a00 */
[----:B------:R-:W-:Y:S01]  /*1870*/  IMAD.U32 R5, RZ, RZ, UR5 ;  /* 0x00000005ff057e24 */ /* 0x000fe2000f8e00ff */
[----:B------:R-:W-:Y:S01]  /*1880*/  ULDC.64 UR4, c[0x4][0x78] ;  /* 0x01001e0000047ab9 */ /* 0x000fe20000000a00 */
[----:B------:R-:W-:Y:S01]  /*1890*/  IMAD.U32 R10, RZ, RZ, UR6 ;  /* 0x00000006ff0a7e24 */ /* 0x000fe2000f8e00ff */
[----:B------:R-:W-:Y:S01]  /*18a0*/  MOV R7, UR5 ;  /* 0x0000000500077c02 */ /* 0x000fe20008000f00 */
[----:B------:R-:W-:Y:S01]  /*18b0*/  IMAD.U32 R6, RZ, RZ, UR4 ;  /* 0x00000004ff067e24 */ /* 0x000fe2000f8e00ff */
[----:B------:R-:W-:Y:S01]  /*18c0*/  MOV R8, 0x1e1 ;  /* 0x000001e100087802 */ /* 0x000fe20000000f00 */
[----:B------:R-:W-:-:S02]  /*18d0*/  IMAD.U32 R11, RZ, RZ, UR7 ;  /* 0x00000007ff0b7e24 */ /* 0x000fc4000f8e00ff */
[----:B------:R-:W-:Y:S02]  /*18e0*/  IMAD.MOV.U32 R12, RZ, RZ, 0x1 ;  /* 0x00000001ff0c7424 */ /* 0x000fe400078e00ff */
[----:B-1----:R-:W-:-:S07]  /*18f0*/  IMAD.MOV.U32 R13, RZ, RZ, RZ ;  /* 0x000000ffff0d7224 */ /* 0x002fce00078e00ff */
[----:B------:R-:W-:-:S07]  /*1900*/  LEPC R20, `(.L_x_23) ;  /* 0x000000001014794e */ /* 0x000fce0000000000 */
[----:B--23-5:R-:W-:Y:S05]  /*1910*/  CALL.ABS.NOINC R14 ;  /* 0x000000000e007343 */ /* 0x02cfea0003c00000 */
.L_x_23:
[----:B------:R-:W-:-:S13]  /*1920*/  ISETP.NE.AND P0, PT, R159, 0x3, PT ;  /* 0x000000039f00780c */ /* 0x000fda0003f05270 */
[----:B------:R-:W-:Y:S05]  /*1930*/  @!P0 BRA `(.L_x_24) ;  /* 0x0000000000048947 */ /* 0x000fea0003800000 */
[----:B------:R-:W-:Y:S01]  /*1940*/  BPT.TRAP 0x1 ;  /* 0x000000040000795c */ /* 0x000fe20000300000 */
.L_x_24:
[----:B------:R-:W-:Y:S01]  /*1950*/  IMAD.U32 R0, RZ, RZ, UR42 ;  /* 0x0000002aff007e24 */ /* 0x000fe2000f8e00ff */
[----:B------:R-:W-:-:S04]  /*1960*/  MOV R3, UR43 ;  /* 0x0000002b00037c02 */ /* 0x000fc80008000f00 */
[----:B------:R-:W-:Y:S02]  /*1970*/  LEA R3, R3, UR45, 0x3 ;  /* 0x0000002d03037c11 */ /* 0x000fe4000f8e18ff */
[----:B------:R-:W-:-:S04]  /*1980*/  SHF.L.U32 R0, R0, 0x1f, RZ ;  /* 0x0000001f00007819 */ /* 0x000fc800000006ff */
[----:B------:R1:W4:Y:S01]  /*1990*/  SYNCS.PHASECHK.TRANS64.TRYWAIT P1, [R3+URZ], R0 ;  /* 0x00000000030075a7 */ /* 0x000322000802017f */
[----:B------:R-:W-:Y:S05]  /*19a0*/  @!P0 BRA `(.L_x_25) ;  /* 0x0000000000048947 */ /* 0x000fea0003800000 */
[----:B------:R-:W-:Y:S01]  /*19b0*/  BPT.TRAP 0x1 ;  /* 0x000000040000795c */ /* 0x000fe20000300000 */
.L_x_25:
[----:B----4-:R-:W-:Y:S05]  /*19c0*/  @P1 BRA `(.L_x_26) ;  /* 0x0000000000081947 */ /* 0x010fea0003800000 */
[----:B------:R-:W4:Y:S02]  /*19d0*/  SYNCS.PHASECHK.TRANS64.TRYWAIT P1, [R3+URZ], R0 ;  /* 0x00000000030075a7 */ /* 0x000f24000802017f */
[----:B----4-:R-:W-:Y:S05]  /*19e0*/  @!P1 BRA `(.L_x_27) ;  /* 0x0000008000389947 */ /* 0x010fea0003800000 */
.L_x_26:
[----:B------:R-:W-:-:S04]  /*19f0*/  UISETP.LT.AND UP0, UPT, UR44, 0x1, UPT ;  /* 0x000000012c00788c */ /* 0x000fc8000bf01270 */
[----:B------:R-:W-:-:S06]  /*1a00*/  USEL UR4, UR44, 0x1, UP0 ;  /* 0x000000012c047887 */ /* 0x000fcc0008000000 */
[----:B-1--4-:R-:W-:Y:S01]  /*1a10*/  IMAD.U32 R0, RZ, RZ, UR4 ;  /* 0x00000004ff007e24 */ /* 0x012fe2000f8e00ff */
[----:B------:R-:W-:Y:S05]  /*1a20*/  WARPSYNC.ALL ;  /* 0x0000000000007948 */ /* 0x000fea0003800000 */
[----:B------:R-:W-:-:S04]  /*1a30*/  IADD3 R0, -R0, UR44, RZ ;  /* 0x0000002c00007c10 */ /* 0x000fc8000fffe1ff */
[----:B------:R-:W-:Y:S01]  /*1a40*/  ISETP.GE.AND P1, PT, R0, 0x1, PT ;  /* 0x000000010000780c */ /* 0x000fe20003f26270 */
[----:B------:R-:W-:Y:S01]  /*1a50*/  UIADD3 UR4, UR45, 0x18400, URZ ;  /* 0x000184002d047890 */ /* 0x000fe2000fffe03f */
[----:B------:R-:W-:Y:S01]  /*1a60*/  WARPGROUP.ARRIVE ;  /* 0x00000000000079c5 */ /* 0x000fe20000000000 */
[----:B------:R-:W-:Y:S02]  /*1a70*/  ULOP3.LUT UR8, UR51, 0x10000, URZ, 0xfc, !UPT ;  /* 0x0001000033087892 */ /* 0x000fe4000f8efc3f */
[----:B------:R-:W-:Y:S02]  /*1a80*/  USHF.R.U32.HI UR4, URZ, 0x4, UR4 ;  /* 0x000000043f047899 */ /* 0x000fe40008011604 */
[----:B------:R-:W-:Y:S02]  /*1a90*/  ULEA UR10, UR43, UR8, 0xa ;  /* 0x000000082b0a7291 */ /* 0x000fe4000f8e503f */
[----:B------:R-:W-:Y:S01]  /*1aa0*/  ULOP3.LUT UR4, UR4, 0x3fff, URZ, 0xc0, !UPT ;  /* 0x00003fff04047892 */ /* 0x000fe2000f8ec03f */
[----:B------:R-:W-:Y:S01]  /*1ab0*/  UMOV UR5, 0x40000040 ;  /* 0x4000004000057882 */ /* 0x000fe20000000000 */
[----:B------:R-:W-:-:S02]  /*1ac0*/  UMOV UR7, 0x40000040 ;  /* 0x4000004000077882 */ /* 0x000fc40000000000 */
[----:B------:R-:W-:-:S03]  /*1ad0*/  ULOP3.LUT UR9, UR4, 0x10000, URZ, 0xfc, !UPT ;  /* 0x0001000004097892 */ /* 0x000fc6000f8efc3f */
[----:B------:R-:W-:Y:S01]  /*1ae0*/  UMOV UR4, UR10 ;  /* 0x0000000a00047c82 */ /* 0x000fe20008000000 */
[----:B------:R-:W-:-:S07]  /*1af0*/  ULEA UR11, UR43, UR9, 0xb ;  /* 0x000000092b0b7291 */ /* 0x000fce000f8e583f */
[----:B------:R-:W-:Y:S02]  /*1b00*/  UMOV UR6, UR11 ;  /* 0x0000000b00067c82 */ /* 0x000fe40008000000 */
[----:B------:R-:W-:Y:S01]  /*1b10*/  HGMMA.64x256x16.F32 R24, gdesc[UR4], RZ, !UPT, gsb0 ;  /* 0x03e00000041879f0 */ /* 0x000fe2000c0008ff */
[----:B------:R-:W-:Y:S02]  /*1b20*/  UIADD3 UR4, UR10, 0x2, URZ ;  /* 0x000000020a047890 */ /* 0x000fe4000fffe03f */
[----:B------:R-:W-:Y:S01]  /*1b30*/  UIADD3 UR6, UR11, 0x2, URZ ;  /* 0x000000020b067890 */ /* 0x000fe2000fffe03f */
[----:B------:R-:W-:Y:S01]  /*1b40*/  UMOV UR5, 0x40000040 ;  /* 0x4000004000057882 */ /* 0x000fe20000000000 */
[----:B------:R-:W-:Y:S01]  /*1b50*/  UMOV UR7, 0x40000040 ;  /* 0x4000004000077882 */ /* 0x000fe20000000000 */
[----:B------:R-:W-:Y:S02]  /*1b60*/  WARPGROUP.DEPBAR.LE gsb0, 0x0 ;  /* 0x00008000000079c5 */ /* 0x000fe40000010000 */
[----:B------:R-:W-:-:S15]  /*1b70*/  WARPGROUP.ARRIVE ;  /* 0x00000000000079c5 */ /* 0x000fde0000000000 */
[----:B------:R-:W-:-:S05]  /*1b80*/  NOP ;  /* 0x0000000000007918 */ /* 0x000fca0000000000 */
[----:B------:R-:W-:Y:S01]  /*1b90*/  HGMMA.64x256x16.F32 R24, gdesc[UR4], R24, gsb0 ;  /* 0x03e00000041879f0 */ /* 0x000fe20008000818 */
        /* <DEDUP_REMOVED lines=15> */
[----:B------:R-:W-:Y:S03]  /*1c90*/  HGMMA.64x256x16.F32 R24, gdesc[UR4], R24, gsb0 ;  /* 0x03e00000041879f0 */ /* 0x000fe60008000818 */
[----:B------:R-:W-:Y:S02]  /*1ca0*/  WARPGROUP.DEPBAR.LE gsb0, 0x0 ;  /* 0x00008000000079c5 */ /* 0x000fe40000010000 */
[----:B------:R-:W-:Y:S05]  /*1cb0*/  @!P1 BRA `(.L_x_28) ;  /* 0x00000004001c9947 */ /* 0x000fea0003800000 */
[----:B------:R-:W-:Y:S02]  /*1cc0*/  UIADD3 UR4, UR43, 0x1, URZ ;  /* 0x000000012b047890 */ /* 0x000fe4000fffe03f */
[----:B------:R-:W-:Y:S02]  /*1cd0*/  MOV R3, UR43 ;  /* 0x0000002b00037c02 */ /* 0x000fe40008000f00 */
[----:B------:R-:W-:-:S04]  /*1ce0*/  UISETP.NE.AND UP0, UPT, UR4, 0x4, UPT ;  /* 0x000000040400788c */ /* 0x000fc8000bf05270 */
[----:B------:R-:W-:Y:S02]  /*1cf0*/  USEL UR5, URZ, 0x1, UP0 ;  /* 0x000000013f057887 */ /* 0x000fe40008000000 */
[----:B------:R-:W-:Y:S02]  /*1d00*/  USEL UR10, UR4, URZ, UP0 ;  /* 0x0000003f040a7287 */ /* 0x000fe40008000000 */
[----:B------:R-:W-:-:S06]  /*1d10*/  ULOP3.LUT UR5, UR42, UR5, URZ, 0x3c, !UPT ;  /* 0x000000052a057292 */ /* 0x000fcc000f8e3c3f */
[----:B------:R-:W-:-:S07]  /*1d20*/  IMAD.U32 R6, RZ, RZ, UR5 ;  /* 0x00000005ff067e24 */ /* 0x000fce000f8e00ff */
.L_x_35:
[----:B------:R-:W-:Y:S05]  /*1d30*/  @!P0 BRA `(.L_x_29) ;  /* 0x0000000000048947 */ /* 0x000fea0003800000 */
[----:B------:R-:W-:Y:S01]  /*1d40*/  BPT.TRAP 0x1 ;  /* 0x000000040000795c */ /* 0x000fe20000300000 */
.L_x_29:
[----:B------:R-:W-:Y:S01]  /*1d50*/  ULEA UR4, UR10, UR45, 0x3 ;  /* 0x0000002d0a047291 */ /* 0x000fe2000f8e183f */
[----:B---3--:R-:W-:-:S08]  /*1d60*/  SHF.L.U32 R4, R6, 0x1f, RZ ;  /* 0x0000001f06047819 */ /* 0x008fd000000006ff */
[----:B------:R1:W3:Y:S01]  /*1d70*/  SYNCS.PHASECHK.TRANS64.TRYWAIT P1, [UR4], R4 ;  /* 0x00000004ff0075a7 */ /* 0x0002e20008020144 */
[----:B------:R-:W-:Y:S05]  /*1d80*/  @!P0 BRA `(.L_x_30) ;  /* 0x0000000000048947 */ /* 0x000fea0003800000 */
[----:B------:R-:W-:Y:S01]  /*1d90*/  BPT.TRAP 0x1 ;  /* 0x000000040000795c */ /* 0x000fe20000300000 */
.L_x_30:
[----:B---3--:R-:W-:Y:S05]  /*1da0*/  @P1 BRA `(.L_x_31) ;  /* 0x0000000000081947 */ /* 0x008fea0003800000 */
[----:B------:R-:W3:Y:S02]  /*1db0*/  SYNCS.PHASECHK.TRANS64.TRYWAIT P1, [UR4], R4 ;  /* 0x00000004ff0075a7 */ /* 0x000ee40008020144 */
[----:B---3--:R-:W-:Y:S05]  /*1dc0*/  @!P1 BRA `(.L_x_32) ;  /* 0x0000007c00549947 */ /* 0x008fea0003800000 */
.L_x_31:
[----:B------:R-:W-:Y:S01]  /*1dd0*/  ULEA UR11, UR10, UR8, 0xa ;  /* 0x000000080a0b7291 */ /* 0x000fe2000f8e503f */
[----:B------:R-:W-:Y:S01]  /*1de0*/  WARPGROUP.ARRIVE ;  /* 0x00000000000079c5 */ /* 0x000fe20000000000 */
[----:B------:R-:W-:Y:S01]  /*1df0*/  ULEA UR12, UR10, UR9, 0xb ;  /* 0x000000090a0c7291 */ /* 0x000fe2000f8e583f */
[----:B------:R-:W-:Y:S01]  /*1e00*/  UMOV UR5, 0x40000040 ;  /* 0x4000004000057882 */ /* 0x000fe20000000000 */
[----:B------:R-:W-:-:S03]  /*1e10*/  UMOV UR7, 0x40000040 ;  /* 0x4000004000077882 */ /* 0x000fc60000000000 */
[----:B------:R-:W-:Y:S02]  /*1e20*/  UMOV UR4, UR11 ;  /* 0x0000000b00047c82 */ /* 0x000fe40008000000 */
[----:B------:R-:W-:Y:S02]  /*1e30*/  UMOV UR6, UR12 ;  /* 0x0000000c00067c82 */ /* 0x000fe40008000000 */
[----:B------:R-:W-:Y:S01]  /*1e40*/  HGMMA.64x256x16.F32 R24, gdesc[UR4], R24, gsb0 ;  /* 0x03e00000041879f0 */ /* 0x000fe20008000818 */
[----:B------:R-:W-:Y:S02]  /*1e50*/  UIADD3 UR4, UR11, 0x2, URZ ;  /* 0x000000020b047890 */ /* 0x000fe4000fffe03f */
[----:B------:R-:W-:Y:S01]  /*1e60*/  UIADD3 UR6, UR12, 0x2, URZ ;  /* 0x000000020c067890 */ /* 0x000fe2000fffe03f */
[----:B------:R-:W-:Y:S01]  /*1e70*/  UMOV UR5, 0x40000040 ;  /* 0x4000004000057882 */ /* 0x000fe20000000000 */
[----:B------:R-:W-:Y:S01]  /*1e80*/  UMOV UR7, 0x40000040 ;  /* 0x4000004000077882 */ /* 0x000fe20000000000 */
[----:B------:R-:W-:-:S02]  /*1e90*/  WARPGROUP.DEPBAR.LE gsb0, 0x0 ;  /* 0x00008000000079c5 */ /* 0x000fc40000010000 */
        /* <DEDUP_REMOVED lines=21> */
[----:B------:R-:W-:Y:S01]  /*1ff0*/  BPT.TRAP 0x1 ;  /* 0x000000040000795c */ /* 0x000fe20000300000 */
.L_x_33:
[----:B------:R-:W-:-:S13]  /*2000*/  ISETP.NE.AND P1, PT, R152, RZ, PT ;  /* 0x000000ff9800720c */ /* 0x000fda0003f25270 */
[----:B-1-3--:R-:W-:-:S05]  /*2010*/  @P1 LEA R4, R3, UR45, 0x3 ;  /* 0x0000002d03041c11 */ /* 0x00afca000f8e18ff */
[----:B------:R-:W-:-:S05]  /*2020*/  @P1 VIADD R4, R4, 0x20 ;  /* 0x0000002004041836 */ /* 0x000fca0000000000 */
[----:B------:R-:W-:-:S04]  /*2030*/  @P1 PRMT R4, R153, 0x654, R4 ;  /* 0x0000065499041816 */ /* 0x000fc80000000004 */
[----:B------:R1:W-:Y:S01]  /*2040*/  @P1 SYNCS.ARRIVE.TRANS64.RED.A1T0 RZ, [R4+URZ], RZ ;  /* 0x000000ff04ff19a7 */ /* 0x0003e2000810043f */
[----:B------:R-:W-:-:S13]  /*2050*/  ISETP.GT.U32.AND P1, PT, R22, 0x1, PT ;  /* 0x000000011600780c */ /* 0x000fda0003f24070 */
[----:B-1----:R-:W-:Y:S05]  /*2060*/  @P1 BRA `(.L_x_34) ;  /* 0x0000000000041947 */ /* 0x002fea0003800000 */
[----:B------:R-:W-:Y:S01]  /*2070*/  BPT.TRAP 0x1 ;  /* 0x000000040000795c */ /* 0x000fe20000300000 */
.L_x_34:
[----:B------:R-:W-:Y:S01]  /*2080*/  UIADD3 UR10, UR10, 0x1, URZ ;  /* 0x000000010a0a7890 */ /* 0x000fe2000fffe03f */
[C---:B------:R-:W-:Y:S01]  /*2090*/  ISETP.GT.AND P2, PT, R0.reuse, 0x1, PT ;  /* 0x000000010000780c */ /* 0x040fe20003f44270 */
[----:B------:R-:W-:Y:S01]  /*20a0*/  VIADD R0, R0, 0xffffffff ;  /* 0xffffffff00007836 */ /* 0x000fe20000000000 */
[----:B------:R-:W-:Y:S01]  /*20b0*/  IADD3 R3, R3, 0x1, RZ ;  /* 0x0000000103037810 */ /* 0x000fe20007ffe0ff */
[----:B------:R-:W-:-:S03]  /*20c0*/  UISETP.NE.AND UP0, UPT, UR10, 0x4, UPT ;  /* 0x000000040a00788c */ /* 0x000fc6000bf05270 */
[C---:B------:R-:W-:Y:S01]  /*20d0*/  ISETP.NE.AND P1, PT, R3.reuse, 0x4, PT ;  /* 0x000000040300780c */ /* 0x040fe20003f25270 */
[----:B------:R-:W-:Y:S02]  /*20e0*/  USEL UR4, URZ, 0x1, UP0 ;  /* 0x000000013f047887 */ /* 0x000fe40008000000 */
[----:B------:R-:W-:Y:S01]  /*20f0*/  USEL UR10, UR10, URZ, UP0 ;  /* 0x0000003f0a0a7287 */ /* 0x000fe20008000000 */
[----:B------:R-:W-:-:S03]  /*2100*/  SEL R3, R3, RZ, P1 ;  /* 0x000000ff03037207 */ /* 0x000fc60000800000 */
[----:B------:R-:W-:Y:S01]  /*2110*/  LOP3.LUT R6, R6, UR4, RZ, 0x3c, !PT ;  /* 0x0000000406067c12 */ /* 0x000fe2000f8e3cff */
[----:B------:R-:W-:Y:S07]  /*2120*/  @P2 BRA `(.L_x_35) ;  /* 0xfffffffc00002947 */ /* 0x000fee000383ffff */
.L_x_28:
[----:B------:R-:W1:Y:S02]  /*2130*/  LDC R0, c[0x0][0x28c] ;  /* 0x0000a300ff007b82 */ /* 0x000e640000000800 */
[----:B-1----:R-:W-:-:S13]  /*2140*/  ISETP.GE.AND P1, PT, R0, 0x1, PT ;  /* 0x000000010000780c */ /* 0x002fda0003f26270 */
[----:B------:R-:W-:Y:S05]  /*2150*/  @!P1 BRA `(.L_x_36) ;  /* 0x0000000000449947 */ /* 0x000fea0003800000 */
[----:B------:R-:W-:Y:S05]  /*2160*/  @!P0 BRA `(.L_x_37) ;  /* 0x0000000000048947 */ /* 0x000fea0003800000 */
[----:B------:R-:W-:Y:S01]  /*2170*/  BPT.TRAP 0x1 ;  /* 0x000000040000795c */ /* 0x000fe20000300000 */
.L_x_37:
[----:B------:R-:W-:Y:S01]  /*2180*/  ISETP.NE.AND P0, PT, R152, RZ, PT ;  /* 0x000000ff9800720c */ /* 0x000fe20003f05270 */
[----:B------:R-:W-:Y:S01]  /*2190*/  UISETP.LT.AND UP1, UPT, UR44, 0x1, UPT ;  /* 0x000000012c00788c */ /* 0x000fe2000bf21270 */
[----:B------:R-:W-:-:S11]  /*21a0*/  IMAD.U32 R3, RZ, RZ, UR45 ;  /* 0x0000002dff037e24 */ /* 0x000fd6000f8e00ff */
[----:B------:R-:W-:-:S05]  /*21b0*/  VOTEU.ANY UP0, P0 ;  /* 0x00000000003f7886 */ /* 0x000fca0000000100 */
[----:B------:R-:W-:-:S04]  /*21c0*/  @UP0 USEL UR4, UR44, 0x1, UP1 ;  /* 0x000000012c040887 */ /* 0x000fc80008800000 */
[----:B------:R-:W-:-:S06]  /*21d0*/  @UP0 UIADD3 UR4, UR43, UR44, -UR4 ;  /* 0x0000002c2b040290 */ /* 0x000fcc000fffe804 */
[----:B------:R-:W-:-:S05]  /*21e0*/  IMAD.U32 R0, RZ, RZ, UR4 ;  /* 0x00000004ff007e24 */ /* 0x000fca000f8e00ff */
[----:B------:R-:W-:-:S04]  /*21f0*/  @P0 SHF.L.U32 R0, R0, 0x3, RZ ;  /* 0x0000000300000819 */ /* 0x000fc800000006ff */
[----:B------:R-:W-:-:S04]  /*2200*/  @P0 LOP3.LUT R0, R0, 0x18, RZ, 0xc0, !PT ;  /* 0x0000001800000812 */ /* 0x000fc800078ec0ff */
[----:B------:R-:W-:-:S04]  /*2210*/  @P0 IADD3 R0, R3, 0x20, R0 ;  /* 0x0000002003000810 */ /* 0x000fc80007ffe000 */
[----:B------:R-:W-:-:S04]  /*2220*/  @P0 PRMT R0, R153, 0x654, R0 ;  /* 0x0000065499000816 */ /* 0x000fc80000000000 */
[----:B------:R1:W-:Y:S01]  /*2230*/  @P0 SYNCS.ARRIVE.TRANS64.RED.A1T0 RZ, [R0+URZ], RZ ;  /* 0x000000ff00ff09a7 */ /* 0x0003e2000810043f */
[----:B------:R-:W-:-:S13]  /*2240*/  ISETP.GT.U32.AND P0, PT, R22, 0x1, PT ;  /* 0x000000011600780c */ /* 0x000fda0003f04070 */
[----:B-1----:R-:W-:Y:S05]  /*2250*/  @P0 BRA `(.L_x_36) ;  /* 0x0000000000040947 */ /* 0x002fea0003800000 */
[----:B------:R-:W-:Y:S01]  /*2260*/  BPT.TRAP 0x1 ;  /* 0x000000040000795c */ /* 0x000fe20000300000 */
.L_x_36:
[----:B------:R-:W-:Y:S01]  /*2270*/  UIADD3 UR4, UR45, 0x200, URZ ;  /* 0x000002002d047890 */ /* 0x000fe2000fffe03f */
[----:B------:R-:W-:Y:S02]  /*2280*/  R2UR UR54, R23 ;  /* 0x00000000173672ca */ /* 0x000fe400000e0000 */
[----:B------:R-:W-:Y:S01]  /*2290*/  R2UR UR53, R158 ;  /* 0x000000009e3572ca */ /* 0x000fe200000e0000 */
[----:B------:R-:W-:-:S06]  /*22a0*/  ULOP3.LUT UP0, URZ, UR4, 0x1bf, URZ, 0xc0, !UPT ;  /* 0x000001bf043f7892 */ /* 0x000fcc000f80c03f */
[----:B------:R-:W-:-:S04]  /*22b0*/  PLOP3.LUT P0, PT, PT, PT, UP0, 0x80, 0x0 ;  /* 0x000000000000781c */ /* 0x000fc80003f0f008 */
[----:B------:R-:W-:Y:S02]  /*22c0*/  USHF.L.U32 UR54, UR54, 0x7, URZ ;  /* 0x0000000736367899 */ /* 0x000fe4000800063f */
[----:B------:R-:W-:-:S07]  /*22d0*/  USHF.L.U32 UR53, UR53, 0x8, URZ ;  /* 0x0000000835357899 */ /* 0x000fce000800063f */
[----:B------:R-:W-:Y:S05]  /*22e0*/  @!P0 BRA `(.L_x_38) ;  /* 0x00000000007c8947 */ /* 0x000fea0003800000 */
[----:B------:R-:W-:Y:S01]  /*22f0*/  MOV R23, 0x0 ;  /* 0x0000000000177802 */ /* 0x000fe20000000f00 */
[----:B------:R-:W-:Y:S01]  /*2300*/  ULDC.64 UR4, c[0x4][0x80] ;  /* 0x0100200000047ab9 */ /* 0x000fe20000000a00 */
[----:B------:R-:W-:Y:S01]  /*2310*/  ULDC.64 UR6, c[0x4][0x10] ;  /* 0x0100040000067ab9 */ /* 0x000fe20000000a00 */
[----:B---3--:R-:W-:Y:S01]  /*2320*/  IMAD.U32 R4, RZ, RZ, UR4 ;  /* 0x00000004ff047e24 */ /* 0x008fe2000f8e00ff */
[----:B------:R1:W3:Y:S01]  /*2330*/  LDC.64 R14, c[0x4][R23] ;  /* 0x01000000170e7b82 */ /* 0x0002e20000000a00 */
[----:B------:R-:W-:Y:S01]  /*2340*/  MOV R5, UR5 ;  /* 0x0000000500057c02 */ /* 0x000fe20008000f00 */
[----:B------:R-:W-:Y:S01]  /*2350*/  ULDC.64 UR4, c[0x4][0x88] ;  /* 0x0100220000047ab9 */ /* 0x000fe20000000a00 */
[----:B------:R-:W-:Y:S01]  /*2360*/  MOV R10, UR6 ;  /* 0x00000006000a7c02 */ /* 0x000fe20008000f00 */
[----:B------:R-:W-:Y:S01]  /*2370*/  IMAD.U32 R6, RZ, RZ, UR4 ;  /* 0x00000004ff067e24 */ /* 0x000fe2000f8e00ff */
[----:B------:R-:W-:Y:S01]  /*2380*/  MOV R12, 0x1 ;  /* 0x00000001000c7802 */ /* 0x000fe20000000f00 */
[----:B------:R-:W-:-:S02]  /*2390*/  IMAD.U32 R7, RZ, RZ, UR5 ;  /* 0x00000005ff077e24 */ /* 0x000fc4000f8e00ff */
[----:B------:R-:W-:Y:S02]  /*23a0*/  IMAD.U32 R11, RZ, RZ, UR7 ;  /* 0x00000007ff0b7e24 */ /* 0x000fe4000f8e00ff */
[----:B------:R-:W-:Y:S02]  /*23b0*/  IMAD.MOV.U32 R8, RZ, RZ, 0x70 ;  /* 0x00000070ff087424 */ /* 0x000fe400078e00ff */
[----:B-1----:R-:W-:-:S07]  /*23c0*/  IMAD.MOV.U32 R13, RZ, RZ, RZ ;  /* 0x000000ffff0d7224 */ /* 0x002fce00078e00ff */
[----:B------:R-:W-:-:S07]  /*23d0*/  LEPC R20, `(.L_x_39) ;  /* 0x000000001014794e */ /* 0x000fce0000000000 */
[----:B--23-5:R-:W-:Y:S05]  /*23e0*/  CALL.ABS.NOINC R14 ;  /* 0x000000000e007343 */ /* 0x02cfea0003c00000 */
.L_x_39:
[----:B------:R1:W2:Y:S01]  /*23f0*/  LDC.64 R14, c[0x4][R23] ;  /* 0x01000000170e7b82 */ /* 0x0002a20000000a00 */
[----:B------:R-:W-:Y:S01]  /*2400*/  ULDC.64 UR4, c[0x4][0x80] ;  /* 0x0100200000047ab9 */ /* 0x000fe20000000a00 */
[----:B------:R-:W-:Y:S01]  /*2410*/  ULDC.64 UR6, c[0x4][0x10] ;  /* 0x0100040000067ab9 */ /* 0x000fe20000000a00 */
[----:B------:R-:W-:Y:S01]  /*2420*/  IMAD.U32 R4, RZ, RZ, UR4 ;  /* 0x00000004ff047e24 */ /* 0x000fe2000f8e00ff */
[----:B------:R-:W-:Y:S01]  /*2430*/  MOV R5, UR5 ;  /* 0x0000000500057c02 */ /* 0x000fe20008000f00 */
[----:B------:R-:W-:Y:S01]  /*2440*/  ULDC.64 UR4, c[0x4][0x88] ;  /* 0x0100220000047ab9 */ /* 0x000fe20000000a00 */
[----:B------:R-:W-:Y:S01]  /*2450*/  MOV R10, UR6 ;  /* 0x00000006000a7c02 */ /* 0x000fe20008000f00 */
[----:B------:R-:W-:Y:S01]  /*2460*/  IMAD.U32 R6, RZ, RZ, UR4 ;  /* 0x00000004ff067e24 */ /* 0x000fe2000f8e00ff */
[----:B------:R-:W-:Y:S01]  /*2470*/  MOV R12, 0x1 ;  /* 0x00000001000c7802 */ /* 0x000fe20000000f00 */
[----:B------:R-:W-:Y:S02]  /*2480*/  IMAD.U32 R7, RZ, RZ, UR5 ;  /* 0x00000005ff077e24 */ /* 0x000fe4000f8e00ff */
[----:B------:R-:W-:-:S02]  /*2490*/  IMAD.U32 R11, RZ, RZ, UR7 ;  /* 0x00000007ff0b7e24 */ /* 0x000fc4000f8e00ff */
[----:B------:R-:W-:Y:S02]  /*24a0*/  IMAD.MOV.U32 R8, RZ, RZ, 0x70 ;  /* 0x00000070ff087424 */ /* 0x000fe400078e00ff */
[----:B-1----:R-:W-:-:S07]  /*24b0*/  IMAD.MOV.U32 R13, RZ, RZ, RZ ;  /* 0x000000ffff0d7224 */ /* 0x002fce00078e00ff */
[----:B------:R-:W-:-:S07]  /*24c0*/  LEPC R20, `(.L_x_38) ;  /* 0x000000001014794e */ /* 0x000fce0000000000 */
[----:B--2---:R-:W-:Y:S05]  /*24d0*/  CALL.ABS.NOINC R14 ;  /* 0x000000000e007343 */ /* 0x004fea0003c00000 */
.L_x_38:
[----:B------:R-:W-:Y:S02]  /*24e0*/  ULDC.64 UR4, c[0x0][0x590] ;  /* 0x0001640000047ab9 */ /* 0x000fe40000000a00 */
[----:B------:R-:W-:Y:S01]  /*24f0*/  IMAD.U32 R161, RZ, RZ, UR4 ;  /* 0x00000004ffa17e24 */ /* 0x000fe2000f8e00ff */
[----:B------:R-:W-:-:S04]  /*2500*/  MOV R162, UR5 ;  /* 0x0000000500a27c02 */ /* 0x000fc80008000f00 */
[----:B------:R-:W-:-:S04]  /*2510*/  ISETP.NE.U32.AND P2, PT, R161, RZ, PT ;  /* 0x000000ffa100720c */ /* 0x000fc80003f45070 */
[----:B------:R-:W-:-:S13]  /*2520*/  ISETP.NE.AND.EX P2, PT, R162, RZ, PT, P2 ;  /* 0x000000ffa200720c */ /* 0x000fda0003f45320 */
[----:B------:R-:W-:Y:S05]  /*2530*/  @!P2 BRA `(.L_x_40) ;  /* 0x000000000034a947 */ /* 0x000fea0003800000 */
[----:B------:R-:W-:Y:S02]  /*2540*/  ULDC.64 UR4, c[0x0][0x588] ;  /* 0x0001620000047ab9 */ /* 0x000fe40000000a00 */
[----:B------:R-:W-:-:S04]  /*2550*/  ISETP.NE.U32.AND P0, PT, RZ, UR4, PT ;  /* 0x00000004ff007c0c */ /* 0x000fc8000bf05070 */
[----:B------:R-:W-:-:S13]  /*2560*/  ISETP.NE.AND.EX P0, PT, RZ, UR5, PT, P0 ;  /* 0x00000005ff007c0c */ /* 0x000fda000bf05300 */
[----:B------:R-:W-:Y:S05]  /*2570*/  @!P0 BRA `(.L_x_41) ;  /* 0x0000000000188947 */ /* 0x000fea0003800000 */
[----:B---3--:R-:W1:Y:S01]  /*2580*/  LDC.64 R4, c[0x0][0x588] ;  /* 0x00016200ff047b82 */ /* 0x008e620000000a00 */
[----:B------:R-:W-:-:S04]  /*2590*/  IMAD R3, R161, UR55, RZ ;  /* 0x00000037a1037c24 */ /* 0x000fc8000f8e02ff */
[----:B-1----:R-:W-:-:S05]  /*25a0*/  IMAD.WIDE R4, R3, 0x4, R4 ;  /* 0x0000000403047825 */ /* 0x002fca00078e0204 */
[----:B-----5:R1:W5:Y:S01]  /*25b0*/  LDG.E R156, desc[UR48][R4.64] ;  /* 0x00000030049c7981 */ /* 0x020362000c1e1900 */
[----:B------:R-:W-:Y:S01]  /*25c0*/  IMAD.MOV.U32 R154, RZ, RZ, 0x1 ;  /* 0x00000001ff9a7424 */ /* 0x000fe200078e00ff */
[----:B------:R-:W-:Y:S06]  /*25d0*/  BRA `(.L_x_40) ;  /* 0x00000000000c7947 */ /* 0x000fec0003800000 */
.L_x_41:
[----:B------:R-:W-:Y:S01]  /*25e0*/  ULDC UR4, c[0x0][0x580] ;  /* 0x0001600000047ab9 */ /* 0x000fe20000000800 */
[----:B------:R-:W-:Y:S01]  /*25f0*/  IMAD.MOV.U32 R154, RZ, RZ, 0x1 ;  /* 0x00000001ff9a7424 */ /* 0x000fe200078e00ff */
[----:B-----5:R-:W-:-:S07]  /*2600*/  MOV R156, UR4 ;  /* 0x00000004009c7c02 */ /* 0x020fce0008000f00 */
.L_x_40:
[----:B------:R-:W4:Y:S02]  /*2610*/  LDC.64 R6, c[0x0][0x5b0] ;  /* 0x00016c00ff067b82 */ /* 0x000f240000000a00 */
[----:B----4-:R-:W-:-:S04]  /*2620*/  ISETP.NE.U32.AND P0, PT, R6, RZ, PT ;  /* 0x000000ff0600720c */ /* 0x010fc80003f05070 */
[----:B------:R-:W-:-:S13]  /*2630*/  ISETP.NE.AND.EX P0, PT, R7, RZ, PT, P0 ;  /* 0x000000ff0700720c */ /* 0x000fda0003f05300 */
[----:B------:R-:W-:Y:S05]  /*2640*/  @!P0 BRA `(.L_x_42) ;  /* 0x00000000002c8947 */ /* 0x000fea0003800000 */
[----:B------:R-:W-:Y:S02]  /*2650*/  ULDC.64 UR4, c[0x0][0x5a8] ;  /* 0x00016a0000047ab9 */ /* 0x000fe40000000a00 */
[----:B------:R-:W-:-:S04]  /*2660*/  ISETP.NE.U32.AND P0, PT, RZ, UR4, PT ;  /* 0x00000004ff007c0c */ /* 0x000fc8000bf05070 */
[----:B------:R-:W-:-:S13]  /*2670*/  ISETP.NE.AND.EX P0, PT, RZ, UR5, PT, P0 ;  /* 0x00000005ff007c0c */ /* 0x000fda000bf05300 */
[----:B------:R-:W-:Y:S05]  /*2680*/  @!P0 BRA `(.L_x_43) ;  /* 0x0000000000148947 */ /* 0x000fea0003800000 */
[----:B-1-3--:R-:W1:Y:S01]  /*2690*/  LDC.64 R4, c[0x0][0x5a8] ;  /* 0x00016a00ff047b82 */ /* 0x00ae620000000a00 */
[----:B------:R-:W-:-:S04]  /*26a0*/  IMAD R3, R6, UR55, RZ ;  /* 0x0000003706037c24 */ /* 0x000fc8000f8e02ff */
[----:B-1----:R-:W-:-:S05]  /*26b0*/  IMAD.WIDE R4, R3, 0x4, R4 ;  /* 0x0000000403047825 */ /* 0x002fca00078e0204 */
[----:B--2--5:R4:W5:Y:S01]  /*26c0*/  LDG.E R157, desc[UR48][R4.64] ;  /* 0x00000030049d7981 */ /* 0x024962000c1e1900 */
[----:B------:R-:W-:Y:S05]  /*26d0*/  BRA `(.L_x_42) ;  /* 0x0000000000087947 */ /* 0x000fea0003800000 */
.L_x_43:
[----:B------:R-:W-:Y:S02]  /*26e0*/  ULDC UR4, c[0x0][0x5a0] ;  /* 0x0001680000047ab9 */ /* 0x000fe40000000800 */
[----:B--2--5:R-:W-:-:S07]  /*26f0*/  IMAD.U32 R157, RZ, RZ, UR4 ;  /* 0x00000004ff9d7e24 */ /* 0x024fce000f8e00ff */
.L_x_42:
[----:B------:R-:W-:Y:S01]  /*2700*/  ULDC.64 UR4, c[0x0][0x588] ;  /* 0x0001620000047ab9 */ /* 0x000fe20000000a00 */
[----:B------:R-:W-:Y:S01]  /*2710*/  ISETP.NE.U32.AND P1, PT, R161, RZ, PT ;  /* 0x000000ffa100720c */ /* 0x000fe20003f25070 */
[----:B------:R-:W-:Y:S02]  /*2720*/  UISETP.NE.U32.AND UP0, UPT, UR4, URZ, UPT ;  /* 0x0000003f0400728c */ /* 0x000fe4000bf05070 */
[----:B------:R-:W-:Y:S02]  /*2730*/  ISETP.NE.U32.AND P3, PT, RZ, UR4, PT ;  /* 0x00000004ff007c0c */ /* 0x000fe4000bf65070 */
[----:B------:R-:W-:Y:S01]  /*2740*/  ISETP.NE.AND.EX P5, PT, R162, RZ, PT, P1 ;  /* 0x000000ffa200720c */ /* 0x000fe20003fa5310 */
[----:B------:R-:W-:Y:S02]  /*2750*/  UISETP.NE.AND.EX UP0, UPT, UR5, URZ, UPT, UP0 ;  /* 0x0000003f0500728c */ /* 0x000fe4000bf05300 */
[----:B------:R-:W-:Y:S02]  /*2760*/  ISETP.NE.AND.EX P3, PT, RZ, UR5, PT, P3 ;  /* 0x00000005ff007c0c */ /* 0x000fe4000bf65330 */
[----:B------:R-:W-:-:S02]  /*2770*/  PLOP3.LUT P0, PT, PT, PT, PT, 0x8, 0x0 ;  /* 0x000000000000781c */ /* 0x000fc40003f0e170 */
[----:B------:R-:W-:-:S04]  /*2780*/  PLOP3.LUT P4, PT, PT, PT, UP0, 0x80, 0x0 ;  /* 0x000000000000781c */ /* 0x000fc80003f8f008 */
[----:B------:R-:W-:-:S05]  /*2790*/  PLOP3.LUT P4, PT, P4, PT, PT, 0x8, 0x0 ;  /* 0x000000000000781c */ /* 0x000fca000278e170 */
[----:B------:R-:W-:Y:S08]  /*27a0*/  @P3 BRA P5, `(.L_x_44) ;  /* 0x0000000000243947 */ /* 0x000ff00002800000 */
[----:B------:R-:W-:Y:S04]  /*27b0*/  BSSY B0, `(.L_x_44) ;  /* 0x0000008000007945 */ /* 0x000fe80003800000 */
[----:B------:R-:W-:Y:S05]  /*27c0*/  @!P2 BRA `(.L_x_45) ;  /* 0x000000000014a947 */ /* 0x000fea0003800000 */
[----:B------:R-:W-:Y:S02]  /*27d0*/  LOP3.LUT P3, RZ, R154, 0xff, RZ, 0xc0, !PT ;  /* 0x000000ff9aff7812 */ /* 0x000fe4000786c0ff */
[----:B------:R-:W-:-:S11]  /*27e0*/  PLOP3.LUT P0, PT, P4, PT, PT, 0x80, 0x0 ;  /* 0x000000000000781c */ /* 0x000fd6000270f070 */
[----:B------:R-:W-:Y:S05]  /*27f0*/  @!P3 BRA `(.L_x_46) ;  /* 0x00000000000cb947 */ /* 0x000fea0003800000 */
[----:B-----5:R-:W-:Y:S01]  /*2800*/  FSETP.EQ.AND P0, PT, R156, RZ, PT ;  /* 0x000000ff9c00720b */ /* 0x020fe20003f02000 */
[----:B------:R-:W-:-:S12]  /*2810*/  BRA `(.L_x_46) ;  /* 0x0000000000047947 */ /* 0x000fd80003800000 */
.L_x_45:
[----:B-----5:R-:W-:-:S13]  /*2820*/  FSETP.EQ.AND P0, PT, R156, RZ, PT ;  /* 0x000000ff9c00720b */ /* 0x020fda0003f02000 */
.L_x_46:
[----:B------:R-:W-:Y:S05]  /*2830*/  BSYNC B0 ;  /* 0x0000000000007941 */ /* 0x000fea0003800000 */
.L_x_44:
[----:B------:R-:W-:Y:S04]  /*2840*/  BSSY B0, `(.L_x_47) ;  /* 0x0000007000007945 */ /* 0x000fe80003800000 */
[----:B------:R-:W-:Y:S05]  /*2850*/  @!P2 BRA `(.L_x_48) ;  /* 0x000000000010a947 */ /* 0x000fea0003800000 */
[----:B------:R-:W-:-:S13]  /*2860*/  LOP3.LUT P2, RZ, R154, 0xff, RZ, 0xc0, !PT ;  /* 0x000000ff9aff7812 */ /* 0x000fda000784c0ff */
[----:B------:R-:W-:Y:S05]  /*2870*/  @!P2 BRA `(.L_x_49) ;  /* 0x00000000000ca947 */ /* 0x000fea0003800000 */
[----:B-----5:R-:W-:Y:S01]  /*2880*/  FSETP.EQ.AND P4, PT, R156, RZ, PT ;  /* 0x000000ff9c00720b */ /* 0x020fe20003f82000 */
[----:B------:R-:W-:-:S12]  /*2890*/  BRA `(.L_x_49) ;  /* 0x0000000000047947 */ /* 0x000fd80003800000 */
.L_x_48:
[----:B-----5:R-:W-:-:S13]  /*28a0*/  FSETP.EQ.AND P4, PT, R156, RZ, PT ;  /* 0x000000ff9c00720b */ /* 0x020fda0003f82000 */
.L_x_49:
[----:B------:R-:W-:Y:S05]  /*28b0*/  BSYNC B0 ;  /* 0x0000000000007941 */ /* 0x000fea0003800000 */
.L_x_47:
[----:B------:R-:W-:Y:S01]  /*28c0*/  BSSY B0, `(.L_x_50) ;  /* 0x0000024000007945 */ /* 0x000fe20003800000 */
[----:B------:R-:W-:Y:S01]  /*28d0*/  IMAD.MOV.U32 R0, RZ, RZ, RZ ;  /* 0x000000ffff007224 */ /* 0x000fe200078e00ff */
[----:B------:R-:W-:Y:S02]  /*28e0*/  CS2R R10, SRZ ;  /* 0x00000000000a7805 */ /* 0x000fe4000001ff00 */
[----:B------:R-:W-:Y:S02]  /*28f0*/  CS2R R8, SRZ ;  /* 0x0000000000087805 */ /* 0x000fe4000001ff00 */
[----:B------:R-:W-:Y:S02]  /*2900*/  CS2R R6, SRZ ;  /* 0x0000000000067805 */ /* 0x000fe4000001ff00 */
[----:B-1-34-:R-:W-:Y:S01]  /*2910*/  CS2R R4, SRZ ;  /* 0x0000000000047805 */ /* 0x01afe2000001ff00 */
[----:B------:R-:W-:Y:S06]  /*2920*/  @P0 BRA `(.L_x_51) ;  /* 0x0000000000740947 */ /* 0x000fec0003800000 */
[----:B------:R-:W-:-:S13]  /*2930*/  ISETP.NE.AND P2, PT, R160, 0x3, PT ;  /* 0x00000003a000780c */ /* 0x000fda0003f45270 */
[----:B------:R-:W-:Y:S05]  /*2940*/  @!P2 BRA `(.L_x_52) ;  /* 0x000000000004a947 */ /* 0x000fea0003800000 */
[----:B------:R-:W-:Y:S01]  /*2950*/  BPT.TRAP 0x1 ;  /* 0x000000040000795c */ /* 0x000fe20000300000 */
.L_x_52:
[----:B------:R-:W-:Y:S01]  /*2960*/  SHF.L.U32 R3, RZ, 0x1f, RZ ;  /* 0x0000001fff037819 */ /* 0x000fe200000006ff */
[----:B------:R-:W-:Y:S01]  /*2970*/  IMAD.MOV.U32 R11, RZ, RZ, RZ ;  /* 0x000000ffff0b7224 */ /* 0x000fe200078e00ff */
[----:B------:R-:W-:Y:S02]  /*2980*/  MOV R0, 0x1 ;  /* 0x0000000100007802 */ /* 0x000fe40000000f00 */
[----:B------:R-:W1:Y:S02]  /*2990*/  SYNCS.PHASECHK.TRANS64.TRYWAIT P2, [UR45+0x40], R3 ;  /* 0x00004003ff0075a7 */ /* 0x000e64000804016d */
[----:B-1----:R-:W-:Y:S05]  /*29a0*/  @!P2 BRA `(.L_x_53) ;  /* 0x000000700074a947 */ /* 0x002fea0003800000 */
.L_x_230:
[----:B------:R-:W-:Y:S01]  /*29b0*/  IMAD.MOV.U32 R10, RZ, RZ, RZ ;  /* 0x000000ffff0a7224 */ /* 0x000fe200078e00ff */
[----:B------:R-:W-:Y:S02]  /*29c0*/  CS2R R8, SRZ ;  /* 0x0000000000087805 */ /* 0x000fe4000001ff00 */
[----:B------:R-:W-:Y:S02]  /*29d0*/  CS2R R6, SRZ ;  /* 0x0000000000067805 */ /* 0x000fe4000001ff00 */
[----:B-1----:R-:W-:Y:S01]  /*29e0*/  CS2R R4, SRZ ;  /* 0x0000000000047805 */ /* 0x002fe2000001ff00 */
[----:B------:R-:W-:Y:S06]  /*29f0*/  @P4 BRA `(.L_x_51) ;  /* 0x0000000000404947 */ /* 0x000fec0003800000 */
[C---:B------:R-:W-:Y:S01]  /*2a00*/  IMAD.SHL.U32 R4, R18.reuse, 0x20, RZ ;  /* 0x0000002012047824 */ /* 0x040fe200078e00ff */
[C---:B------:R-:W-:Y:S01]  /*2a10*/  SHF.L.U32 R3, R18.reuse, 0x4, RZ ;  /* 0x0000000412037819 */ /* 0x040fe200000006ff */
[----:B------:R-:W-:Y:S01]  /*2a20*/  IMAD.SHL.U32 R8, R18, 0x4, RZ ;  /* 0x0000000412087824 */ /* 0x000fe200078e00ff */
[----:B------:R-:W-:Y:S01]  /*2a30*/  SHF.R.U32.HI R6, RZ, 0x1, R18 ;  /* 0x00000001ff067819 */ /* 0x000fe20000011612 */
[----:B------:R-:W-:Y:S05]  /*2a40*/  WARPSYNC.ALL ;  /* 0x0000000000007948 */ /* 0x000fea0003800000 */
[----:B------:R-:W-:Y:S02]  /*2a50*/  LOP3.LUT R3, R3, 0xe00, RZ, 0xc0, !PT ;  /* 0x00000e0003037812 */ /* 0x000fe400078ec0ff */
[----:B------:R-:W-:-:S02]  /*2a60*/  LOP3.LUT R5, R4, 0xc0, RZ, 0xc0, !PT ;  /* 0x000000c004057812 */ /* 0x000fc400078ec0ff */
[----:B------:R-:W-:Y:S02]  /*2a70*/  LOP3.LUT R3, R3, 0x20, R4, 0xf8, !PT ;  /* 0x0000002003037812 */ /* 0x000fe400078ef804 */
[----:B------:R-:W-:Y:S02]  /*2a80*/  LOP3.LUT R5, R5, 0x8, R6, 0xf8, !PT ;  /* 0x0000000805057812 */ /* 0x000fe400078ef806 */
[----:B------:R-:W-:Y:S02]  /*2a90*/  LOP3.LUT R3, R3, 0x100, R4, 0xf8, !PT ;  /* 0x0000010003037812 */ /* 0x000fe400078ef804 */
[----:B------:R-:W-:-:S04]  /*2aa0*/  LOP3.LUT R8, R5, 0x18, R8, 0x78, !PT ;  /* 0x0000001805087812 */ /* 0x000fc800078e7808 */
[----:B------:R-:W-:-:S04]  /*2ab0*/  LOP3.LUT R3, R3, R8, RZ, 0xfc, !PT ;  /* 0x0000000803037212 */ /* 0x000fc800078efcff */
[----:B------:R-:W-:-:S04]  /*2ac0*/  LEA R4, R3, UR45, 0x1 ;  /* 0x0000002d03047c11 */ /* 0x000fc8000f8e08ff */
[----:B------:R-:W-:Y:S02]  /*2ad0*/  LEA R8, R155, R4, 0x1 ;  /* 0x000000049b087211 */ /* 0x000fe400078e08ff */
[----:B------:R-:W1:Y:S04]  /*2ae0*/  LDSM.16.M88.4 R4, [R4+0x200] ;  /* 0x000200000404783b */ /* 0x000e680000000200 */
[----:B------:R-:W3:Y:S02]  /*2af0*/  LDSM.16.M88.4 R8, [R8+0x200] ;  /* 0x000200000808783b */ /* 0x000ee40000000200 */
.L_x_51:
[----:B------:R-:W-:Y:S05]  /*2b00*/  BSYNC B0 ;  /* 0x0000000000007941 */ /* 0x000fea0003800000 */
.L_x_50:
[--C-:B-1----:R-:W-:Y:S02]  /*2b10*/  HADD2.F32 R3, -RZ, R4.reuse.H0_H0 ;  /* 0x20000004ff037230 */ /* 0x102fe40000004100 */
[C---:B-----5:R-:W-:Y:S01]  /*2b20*/  FMUL R23, R157.reuse, R24 ;  /* 0x000000189d177220 */ /* 0x060fe20000400000 */
[----:B------:R-:W-:Y:S02]  /*2b30*/  HADD2.F32 R13, -RZ, R4.H1_H1 ;  /* 0x30000004ff0d7230 */ /* 0x000fe40000004100 */
[C---:B------:R-:W-:Y:S01]  /*2b40*/  FMUL R14, R157.reuse, R25 ;  /* 0x000000199d0e7220 */ /* 0x040fe20000400000 */
[----:B------:R-:W-:Y:S02]  /*2b50*/  HADD2.F32 R21, -RZ, R5.H1_H1 ;  /* 0x30000005ff157230 */ /* 0x000fe40000004100 */
[----:B------:R-:W-:Y:S01]  /*2b60*/  FMUL R20, R157, R27 ;  /* 0x0000001b9d147220 */ /* 0x000fe20000400000 */
[C---:B------:R-:W-:Y:S01]  /*2b70*/  FFMA R12, R156.reuse, R3, R23 ;  /* 0x000000039c0c7223 */ /* 0x040fe20000000017 */
[----:B------:R-:W-:Y:S01]  /*2b80*/  FFMA R23, R156, R13, R14 ;  /* 0x0000000d9c177223 */ /* 0x000fe2000000000e */
[----:B------:R-:W-:-:S02]  /*2b90*/  HADD2.F32 R3, -RZ, R6.H0_H0 ;  /* 0x20000006ff037230 */ /* 0x000fc40000004100 */
[C---:B------:R-:W-:Y:S01]  /*2ba0*/  FFMA R25, R156.reuse, R21, R20 ;  /* 0x000000159c197223 */ /* 0x040fe20000000014 */
[C---:B------:R-:W-:Y:S01]  /*2bb0*/  FMUL R27, R157.reuse, R28 ;  /* 0x0000001c9d1b7220 */ /* 0x040fe20000400000 */
[----:B------:R-:W-:Y:S02]  /*2bc0*/  HADD2.F32 R13, -RZ, R6.H1_H1 ;  /* 0x30000006ff0d7230 */ /* 0x000fe40000004100 */
[C---:B------:R-:W-:Y:S01]  /*2bd0*/  FMUL R20, R157.reuse, R29 ;  /* 0x0000001d9d147220 */ /* 0x040fe20000400000 */
[----:B------:R-:W-:Y:S02]  /*2be0*/  HADD2.F32 R15, -RZ, R5.H0_H0 ;  /* 0x20000005ff0f7230 */ /* 0x000fe40000004100 */
[C---:B------:R-:W-:Y:S01]  /*2bf0*/  FMUL R26, R157.reuse, R26 ;  /* 0x0000001a9d1a7220 */ /* 0x040fe20000400000 */
[----:B------:R-:W-:Y:S02]  /*2c00*/  HADD2.F32 R21, -RZ, R7.H1_H1 ;  /* 0x30000007ff157230 */ /* 0x000fe40000004100 */
[C---:B------:R-:W-:Y:S01]  /*2c10*/  FFMA R14, R156.reuse, R3, R27 ;  /* 0x000000039c0e7223 */ /* 0x040fe2000000001b */
[----:B------:R-:W-:Y:S01]  /*2c20*/  FMUL R24, R157, R31 ;  /* 0x0000001f9d187220 */ /* 0x000fe20000400000 */
[----:B------:R-:W-:Y:S01]  /*2c30*/  FFMA R27, R156, R13, R20 ;  /* 0x0000000d9c1b7223 */ /* 0x000fe20000000014 */
[----:B---3--:R-:W-:-:S02]  /*2c40*/  HADD2.F32 R3, -RZ, R8.H0_H0 ;  /* 0x20000008ff037230 */ /* 0x008fc40000004100 */
[C---:B------:R-:W-:Y:S01]  /*2c50*/  FFMA R26, R156.reuse, R15, R26 ;  /* 0x0000000f9c1a7223 */ /* 0x040fe2000000001a */
[C---:B------:R-:W-:Y:S01]  /*2c60*/  FMUL R31, R157.reuse, R32 ;  /* 0x000000209d1f7220 */ /* 0x040fe20000400000 */
[----:B------:R-:W-:Y:S02]  /*2c70*/  HADD2.F32 R13, -RZ, R8.H1_H1 ;  /* 0x30000008ff0d7230 */ /* 0x000fe40000004100 */
[C---:B------:R-:W-:Y:S01]  /*2c80*/  FMUL R20, R157.reuse, R33 ;  /* 0x000000219d147220 */ /* 0x040fe20000400000 */
[----:B------:R-:W-:Y:S02]  /*2c90*/  HADD2.F32 R15, -RZ, R7.H0_H0 ;  /* 0x20000007ff0f7230 */ /* 0x000fe40000004100 */
[----:B------:R-:W-:Y:S01]  /*2ca0*/  FMUL R30, R157, R30 ;  /* 0x0000001e9d1e7220 */ /* 0x000fe20000400000 */
[C---:B------:R-:W-:Y:S01]  /*2cb0*/  FFMA R29, R156.reuse, R21, R24 ;  /* 0x000000159c1d7223 */ /* 0x040fe20000000018 */
[----:B------:R-:W-:Y:S01]  /*2cc0*/  FFMA R24, R156, R3, R31 ;  /* 0x000000039c187223 */ /* 0x000fe2000000001f */
[----:B------:R-:W-:-:S02]  /*2cd0*/  HADD2.F32 R21, -RZ, R9.H1_H1 ;  /* 0x30000009ff157230 */ /* 0x000fc40000004100 */
[C---:B------:R-:W-:Y:S01]  /*2ce0*/  FFMA R31, R156.reuse, R13, R20 ;  /* 0x0000000d9c1f7223 */ /* 0x040fe20000000014 */
[----:B------:R-:W-:Y:S01]  /*2cf0*/  FFMA R30, R156, R15, R30 ;  /* 0x0000000f9c1e7223 */ /* 0x000fe2000000001e */
[C---:B------:R-:W-:Y:S01]  /*2d00*/  FMUL R28, R157.reuse, R35 ;  /* 0x000000239d1c7220 */ /* 0x040fe20000400000 */
[----:B------:R-:W-:Y:S02]  /*2d10*/  IMAD.SHL.U32 R13, R18, 0x10, RZ ;  /* 0x00000010120d7824 */ /* 0x000fe400078e00ff */
[----:B------:R-:W-:Y:S01]  /*2d20*/  FMUL R34, R157, R34 ;  /* 0x000000229d227220 */ /* 0x000fe20000400000 */
[----:B------:R-:W-:Y:S02]  /*2d30*/  HADD2.F32 R15, -RZ, R9.H0_H0 ;  /* 0x20000009ff0f7230 */ /* 0x000fe40000004100 */
[----:B------:R-:W-:Y:S01]  /*2d40*/  FFMA R21, R156, R21, R28 ;  /* 0x000000159c157223 */ /* 0x000fe2000000001c */
[----:B------:R-:W-:Y:S01]  /*2d50*/  IMAD.SHL.U32 R35, R18, 0x20, RZ ;  /* 0x0000002012237824 */ /* 0x000fe200078e00ff */
[----:B------:R-:W-:Y:S01]  /*2d60*/  LOP3.LUT R28, R13, 0xe00, RZ, 0xc0, !PT ;  /* 0x00000e000d1c7812 */ /* 0x000fe200078ec0ff */
[C---:B------:R-:W-:Y:S01]  /*2d70*/  FMUL R20, R157.reuse, R37 ;  /* 0x000000259d147220 */ /* 0x040fe20000400000 */
[----:B------:R-:W-:Y:S01]  /*2d80*/  FFMA R34, R156, R15, R34 ;  /* 0x0000000f9c227223 */ /* 0x000fe20000000022 */
[----:B------:R-:W-:Y:S01]  /*2d90*/  FMUL R15, R157, R36 ;  /* 0x000000249d0f7220 */ /* 0x000fe20000400000 */
[----:B------:R-:W-:Y:S01]  /*2da0*/  SHF.R.U32.HI R37, RZ, 0x1, R18 ;  /* 0x00000001ff257819 */ /* 0x000fe20000011612 */
[--C-:B------:R-:W-:Y:S01]  /*2db0*/  HADD2.F32 R3, -RZ, R10.reuse.H0_H0 ;  /* 0x2000000aff037230 */ /* 0x100fe20000004100 */
[----:B------:R-:W-:Y:S01]  /*2dc0*/  LOP3.LUT R36, R35, 0xc0, RZ, 0xc0, !PT ;  /* 0x000000c023247812 */ /* 0x000fe200078ec0ff */
[----:B------:R-:W-:Y:S01]  /*2dd0*/  HADD2.F32 R13, -RZ, R10.H1_H1 ;  /* 0x3000000aff0d7230 */ /* 0x000fe20000004100 */
[----:B------:R-:W-:Y:S01]  /*2de0*/  LOP3.LUT R32, R28, 0x20, R35, 0xf8, !PT ;  /* 0x000000201c207812 */ /* 0x000fe200078ef823 */
[----:B------:R-:W-:Y:S05]  /*2df0*/  WARPSYNC.ALL ;  /* 0x0000000000007948 */ /* 0x000fea0003800000 */
[----:B------:R-:W-:Y:S01]  /*2e00*/  LOP3.LUT R37, R36, 0x8, R37, 0xf8, !PT ;  /* 0x0000000824257812 */ /* 0x000fe200078ef825 */
[----:B------:R-:W-:Y:S01]  /*2e10*/  FFMA R28, R156, R3, R15 ;  /* 0x000000039c1c7223 */ /* 0x000fe2000000000f */
[----:B------:R-:W-:Y:S01]  /*2e20*/  LOP3.LUT R36, R32, 0x100, R35, 0xf8, !PT ;  /* 0x0000010020247812 */ /* 0x000fe200078ef823 */
[----:B------:R-:W-:Y:S01]  /*2e30*/  FFMA R33, R156, R13, R20 ;  /* 0x0000000d9c217223 */ /* 0x000fe20000000014 */
[----:B------:R-:W-:Y:S01]  /*2e40*/  SHF.L.U32 R32, R18, 0x2, RZ ;  /* 0x0000000212207819 */ /* 0x000fe200000006ff */
[----:B------:R-:W-:-:S02]  /*2e50*/  HADD2.F32 R15, -RZ, R11.H1_H1 ;  /* 0x3000000bff0f7230 */ /* 0x000fc40000004100 */
[----:B------:R-:W-:Y:S01]  /*2e60*/  FMUL R20, R157, R39 ;  /* 0x000000279d147220 */ /* 0x000fe20000400000 */
[----:B------:R-:W-:Y:S01]  /*2e70*/  LOP3.LUT R3, R18, 0xff, RZ, 0xc0, !PT ;  /* 0x000000ff12037812 */ /* 0x000fe200078ec0ff */
[----:B------:R-:W-:Y:S01]  /*2e80*/  HADD2.F32 R13, -RZ, R11.H0_H0 ;  /* 0x2000000bff0d7230 */ /* 0x000fe20000004100 */
[----:B------:R-:W-:Y:S01]  /*2e90*/  LOP3.LUT R37, R37, 0x18, R32, 0x78, !PT ;  /* 0x0000001825257812 */ /* 0x000fe200078e7820 */
[----:B------:R-:W-:Y:S01]  /*2ea0*/  FFMA R32, R156, R15, R20 ;  /* 0x0000000f9c207223 */ /* 0x000fe20000000014 */
[----:B------:R-:W-:Y:S01]  /*2eb0*/  FMUL R35, R157, R38 ;  /* 0x000000269d237220 */ /* 0x000fe20000400000 */
[----:B------:R-:W-:Y:S01]  /*2ec0*/  VIADD R3, R3, 0x1f ;  /* 0x0000001f03037836 */ /* 0x000fe20000000000 */
[----:B------:R-:W-:Y:S01]  /*2ed0*/  LOP3.LUT R20, R36, R37, RZ, 0xfc, !PT ;  /* 0x0000002524147212 */ /* 0x000fe200078efcff */
[----:B------:R-:W-:Y:S01]  /*2ee0*/  BSSY B0, `(.L_x_54) ;  /* 0x000001d000007945 */ /* 0x000fe20003800000 */
[----:B------:R-:W-:Y:S01]  /*2ef0*/  FFMA R35, R156, R13, R35 ;  /* 0x0000000d9c237223 */ /* 0x000fe20000000023 */
[----:B------:R-:W-:-:S02]  /*2f00*/  F2FP.RELU.F16.F32.PACK_AB R12, R23, R12 ;  /* 0x0000000c170c723e */ /* 0x000fc400000008ff */
[----:B------:R-:W-:Y:S02]  /*2f10*/  LEA R20, R20, UR45, 0x1 ;  /* 0x0000002d14147c11 */ /* 0x000fe4000f8e08ff */
[----:B------:R-:W-:Y:S02]  /*2f20*/  ISETP.GT.U32.AND P2, PT, R3, 0x3e, PT ;  /* 0x0000003e0300780c */ /* 0x000fe40003f44070 */
[----:B------:R-:W-:Y:S01]  /*2f30*/  F2FP.RELU.F16.F32.PACK_AB R13, R25, R26 ;  /* 0x0000001a190d723e */ /* 0x000fe200000008ff */
[----:B------:R-:W-:Y:S01]  /*2f40*/  IMAD R3, R155, 0x2, R20 ;  /* 0x000000029b037824 */ /* 0x000fe200078e0214 */
[----:B------:R-:W-:Y:S02]  /*2f50*/  F2FP.RELU.F16.F32.PACK_AB R14, R27, R14 ;  /* 0x0000000e1b0e723e */ /* 0x000fe400000008ff */
[----:B------:R-:W-:Y:S02]  /*2f60*/  F2FP.RELU.F16.F32.PACK_AB R15, R29, R30 ;  /* 0x0000001e1d0f723e */ /* 0x000fe400000008ff */
[----:B------:R-:W-:-:S02]  /*2f70*/  F2FP.RELU.F16.F32.PACK_AB R24, R31, R24 ;  /* 0x000000181f18723e */ /* 0x000fc400000008ff */
[----:B------:R-:W-:Y:S01]  /*2f80*/  F2FP.RELU.F16.F32.PACK_AB R25, R21, R34 ;  /* 0x000000221519723e */ /* 0x000fe200000008ff */
[----:B------:R1:W-:Y:S01]  /*2f90*/  STSM.16.M88.4 [R20+0x200], R12 ;  /* 0x0002000c14007844 */ /* 0x0003e20000000200 */
[----:B------:R-:W-:Y:S02]  /*2fa0*/  F2FP.RELU.F16.F32.PACK_AB R26, R33, R28 ;  /* 0x0000001c211a723e */ /* 0x000fe400000008ff */
[----:B------:R-:W-:-:S05]  /*2fb0*/  F2FP.RELU.F16.F32.PACK_AB R27, R32, R35 ;  /* 0x00000023201b723e */ /* 0x000fca00000008ff */
[----:B------:R1:W-:Y:S01]  /*2fc0*/  STSM.16.M88.4 [R3+0x200], R24 ;  /* 0x0002001803007844 */ /* 0x0003e20000000200 */
[----:B------:R-:W-:Y:S01]  /*2fd0*/  @!PT LDS RZ, [RZ] ;  /* 0x00000000fffff984 */ /* 0x000fe20000000800 */
[----:B------:R-:W-:Y:S01]  /*2fe0*/  @!PT LDS RZ, [RZ] ;  /* 0x00000000fffff984 */ /* 0x000fe20000000800 */
[----:B------:R-:W-:Y:S01]  /*2ff0*/  @!PT LDS RZ, [RZ] ;  /* 0x00000000fffff984 */ /* 0x000fe20000000800 */
[----:B------:R-:W-:Y:S01]  /*3000*/  @!PT LDS RZ, [RZ] ;  /* 0x00000000fffff984 */ /* 0x000fe20000000800 */
[----:B------:R3:W-:Y:S06]  /*3010*/  MEMBAR.ALL.CTA ;  /* 0x0000000000007992 */ /* 0x0007ec0000008000 */
[----:B---3--:R-:W3:Y:S02]  /*3020*/  FENCE.VIEW.ASYNC.S ;  /* 0x00000000000073c6 */ /* 0x008ee40000000000 */
[----:B---3--:R-:W-:Y:S06]  /*3030*/  BAR.SYNC.DEFER_BLOCKING 0x1, 0x100 ;  /* 0x0044000000007b1d */ /* 0x008fec0000010000 */
[----:B------:R-:W-:Y:S05]  /*3040*/  @P2 BRA `(.L_x_55) ;  /* 0x0000000000182947 */ /* 0x000fea0003800000 */
[----:B------:R-:W-:Y:S02]  /*3050*/  UIADD3 UR4, UP0, UR40, 0x4f0, URZ ;  /* 0x000004f028047890 */ /* 0x000fe4000ff1e03f */
[----:B------:R-:W-:Y:S02]  /*3060*/  UIADD3 UR52, UR45, 0x200, URZ ;  /* 0x000002002d347890 */ /* 0x000fe4000fffe03f */
[----:B------:R-:W-:-:S09]  /*3070*/  UIADD3.X UR5, URZ, UR41, URZ, UP0, !UPT ;  /* 0x000000293f057290 */ /* 0x000fd200087fe43f */
[----:B------:R3:W-:Y:S01]  /*3080*/  UTMASTG.3D [UR52], [UR4] ;  /* 0x00000034040073b5 */ /* 0x0007e20008010000 */
[----:B------:R0:W-:Y:S01]  /*3090*/  UTMACMDFLUSH ;  /* 0x00000000000079b7 */ /* 0x0001e20000000000 */
[----:B---3--:R-:W-:-:S04]  /*30a0*/  DEPBAR.LE SB0, 0x1 ;  /* 0x000080400000791a */ /* 0x008fc80000000000 */
.L_x_55:
[----:B------:R-:W-:Y:S05]  /*30b0*/  BSYNC B0 ;  /* 0x0000000000007941 */ /* 0x000fea0003800000 */
.L_x_54:
[----:B------:R-:W-:Y:S01]  /*30c0*/  BAR.SYNC.DEFER_BLOCKING 0x1, 0x100 ;  /* 0x0044000000007b1d */ /* 0x000fe20000010000 */
[----:B------:R-:W-:Y:S02]  /*30d0*/  ISETP.NE.AND P3, PT, RZ, UR39, PT ;  /* 0x00000027ff007c0c */ /* 0x000fe4000bf65270 */
[----:B------:R-:W-:-:S05]  /*30e0*/  IADD3 R21, R20, 0x200, RZ ;  /* 0x0000020014157810 */ /* 0x000fca0007ffe0ff */
[----:B------:R-:W-:-:S06]  /*30f0*/  IMAD R23, R155, 0x2, R21 ;  /* 0x000000029b177824 */ /* 0x000fcc00078e0215 */
[----:B------:R-:W-:Y:S05]  /*3100*/  @!P3 BRA `(.L_x_56) ;  /* 0x000000000034b947 */ /* 0x000fea0003800000 */
[----:B------:R-:W-:Y:S04]  /*3110*/  BSSY B0, `(.L_x_57) ;  /* 0x0000009000007945 */ /* 0x000fe80003800000 */
[----:B------:R-:W-:Y:S05]  /*3120*/  @P0 BRA `(.L_x_58) ;  /* 0x00000000001c0947 */ /* 0x000fea0003800000 */
[----:B------:R-:W-:-:S13]  /*3130*/  ISETP.NE.AND P3, PT, R160, 0x3, PT ;  /* 0x00000003a000780c */ /* 0x000fda0003f65270 */
[----:B------:R-:W-:Y:S05]  /*3140*/  @!P3 BRA `(.L_x_59) ;  /* 0x000000000004b947 */ /* 0x000fea0003800000 */
[----:B------:R-:W-:Y:S01]  /*3150*/  BPT.TRAP 0x1 ;  /* 0x000000040000795c */ /* 0x000fe20000300000 */
.L_x_59:
[----:B------:R-:W-:-:S04]  /*3160*/  ULEA UR4, UR36, UR45, 0x3 ;  /* 0x0000002d24047291 */ /* 0x000fc8000f8e183f */
[----:B------:R-:W-:-:S04]  /*3170*/  UIADD3 UR4, UR4, 0x60, URZ ;  /* 0x0000006004047890 */ /* 0x000fc8000fffe03f */
[----:B------:R-:W-:-:S09]  /*3180*/  UPRMT UR4, UR50, 0x654, UR4 ;  /* 0x0000065432047896 */ /* 0x000fd20008000004 */
[----:B------:R-:W-:Y:S03]  /*3190*/  SYNCS.ARRIVE.TRANS64.RED.A1T0 RZ, [UR4], RZ ;  /* 0x000000ffffff79a7 */ /* 0x000fe60008100404 */
.L_x_58:
[----:B------:R-:W-:Y:S05]  /*31a0*/  BSYNC B0 ;  /* 0x0000000000007941 */ /* 0x000fea0003800000 */
.L_x_57:
[----:B------:R-:W-:-:S04]  /*31b0*/  UIADD3 UR36, UR36, 0x1, URZ ;  /* 0x0000000124247890 */ /* 0x000fc8000fffe03f */
[----:B------:R-:W-:-:S04]  /*31c0*/  UISETP.NE.AND UP0, UPT, UR36, 0x4, UPT ;  /* 0x000000042400788c */ /* 0x000fc8000bf05270 */
[----:B------:R-:W-:-:S12]  /*31d0*/  USEL UR36, UR36, URZ, UP0 ;  /* 0x0000003f24247287 */ /* 0x000fd80008000000 */
.L_x_56:
[----:B------:R-:W-:Y:S04]  /*31e0*/  BSSY B0, `(.L_x_60) ;  /* 0x0000011000007945 */ /* 0x000fe80003800000 */
[----:B------:R-:W-:Y:S05]  /*31f0*/  @P0 BRA `(.L_x_61) ;  /* 0x00000000003c0947 */ /* 0x000fea0003800000 */
[----:B------:R-:W-:-:S13]  /*3200*/  ISETP.NE.AND P3, PT, R160, 0x3, PT ;  /* 0x00000003a000780c */ /* 0x000fda0003f65270 */
[----:B------:R-:W-:Y:S05]  /*3210*/  @!P3 BRA `(.L_x_62) ;  /* 0x000000000004b947 */ /* 0x000fea0003800000 */
[----:B------:R-:W-:Y:S01]  /*3220*/  BPT.TRAP 0x1 ;  /* 0x000000040000795c */ /* 0x000fe20000300000 */
.L_x_62:
[C---:B-1----:R-:W-:Y:S01]  /*3230*/  LEA R14, R0.reuse, UR45, 0x3 ;  /* 0x0000002d000e7c11 */ /* 0x042fe2000f8e18ff */
[----:B------:R-:W-:Y:S01]  /*3240*/  @!P4 IMAD R12, R0, 0x2000, R21 ;  /* 0x00002000000cc824 */ /* 0x000fe200078e0215 */
[----:B------:R-:W-:Y:S01]  /*3250*/  SHF.L.U32 R15, RZ, 0x1f, RZ ;  /* 0x0000001fff0f7819 */ /* 0x000fe200000006ff */
[----:B------:R-:W-:Y:S03]  /*3260*/  BSSY B1, `(.L_x_63) ;  /* 0x0000004000017945 */ /* 0x000fe60003800000 */
[----:B------:R-:W1:Y:S01]  /*3270*/  SYNCS.PHASECHK.TRANS64.TRYWAIT P3, [R14+URZ+0x40], R15 ;  /* 0x0000400f0e0075a7 */ /* 0x000e62000806017f */
[----:B------:R-:W-:Y:S01]  /*3280*/  @!P4 LEA R13, R155, R12, 0x1 ;  /* 0x0000000c9b0dc211 */ /* 0x000fe200078e08ff */
[----:B-1----:R-:W-:Y:S06]  /*3290*/  @!P3 BRA `(.L_x_64) ;  /* 0x000000680050b947 */ /* 0x002fec0003800000 */
.L_x_231:
[----:B------:R-:W-:Y:S05]  /*32a0*/  BSYNC B1 ;  /* 0x0000000000017941 */ /* 0x000fea0003800000 */
.L_x_63:
[----:B------:R-:W-:Y:S05]  /*32b0*/  @!P4 WARPSYNC.ALL ;  /* 0x000000000000c948 */ /* 0x000fea0003800000 */
[----:B------:R3:W4:Y:S01]  /*32c0*/  @!P4 LDSM.16.M88.4 R4, [R12] ;  /* 0x000000000c04c83b */ /* 0x0007220000000200 */
[----:B------:R-:W-:-:S03]  /*32d0*/  VIADD R0, R0, 0x1 ;  /* 0x0000000100007836 */ /* 0x000fc60000000000 */
[----:B------:R3:W1:Y:S04]  /*32e0*/  @!P4 LDSM.16.M88.4 R8, [R13] ;  /* 0x000000000d08c83b */ /* 0x0006680000000200 */
.L_x_61:
[----:B------:R-:W-:Y:S05]  /*32f0*/  BSYNC B0 ;  /* 0x0000000000007941 */ /* 0x000fea0003800000 */
.L_x_60:
[--C-:B-1-34-:R-:W-:Y:S02]  /*3300*/  HADD2.F32 R12, -RZ, R4.reuse.H0_H0 ;  /* 0x20000004ff0c7230 */ /* 0x11afe40000004100 */
[C---:B------:R-:W-:Y:S01]  /*3310*/  FMUL R13, R157.reuse, R40 ;  /* 0x000000289d0d7220 */ /* 0x040fe20000400000 */
[----:B------:R-:W-:Y:S02]  /*3320*/  HADD2.F32 R14, -RZ, R4.H1_H1 ;  /* 0x30000004ff0e7230 */ /* 0x000fe40000004100 */
[C---:B------:R-:W-:Y:S01]  /*3330*/  FMUL R41, R157.reuse, R41 ;  /* 0x000000299d297220 */ /* 0x040fe20000400000 */
[--C-:B------:R-:W-:Y:S02]  /*3340*/  HADD2.F32 R24, -RZ, R5.reuse.H0_H0 ;  /* 0x20000005ff187230 */ /* 0x100fe40000004100 */
[C---:B------:R-:W-:Y:S01]  /*3350*/  FMUL R15, R157.reuse, R42 ;  /* 0x0000002a9d0f7220 */ /* 0x040fe20000400000 */
[----:B------:R-:W-:Y:S02]  /*3360*/  HADD2.F32 R26, -RZ, R5.H1_H1 ;  /* 0x30000005ff1a7230 */ /* 0x000fe40000004100 */
[----:B------:R-:W-:Y:S01]  /*3370*/  FMUL R43, R157, R43 ;  /* 0x0000002b9d2b7220 */ /* 0x000fe20000400000 */
[C---:B------:R-:W-:Y:S01]  /*3380*/  FFMA R12, R156.reuse, R12, R13 ;  /* 0x0000000c9c0c7223 */ /* 0x040fe2000000000d */
[C---:B------:R-:W-:Y:S01]  /*3390*/  FFMA R41, R156.reuse, R14, R41 ;  /* 0x0000000e9c297223 */ /* 0x040fe20000000029 */
[C---:B------:R-:W-:Y:S01]  /*33a0*/  FFMA R13, R156.reuse, R24, R15 ;  /* 0x000000189c0d7223 */ /* 0x040fe2000000000f */
[----:B------:R-:W-:Y:S01]  /*33b0*/  FFMA R14, R156, R26, R43 ;  /* 0x0000001a9c0e7223 */ /* 0x000fe2000000002b */
[----:B------:R-:W-:-:S02]  /*33c0*/  HADD2.F32 R24, -RZ, R6.H0_H0 ;  /* 0x20000006ff187230 */ /* 0x000fc40000004100 */
        /* <DEDUP_REMOVED lines=35> */
[----:B------:R-:W-:Y:S01]  /*3600*/  F2FP.RELU.F16.F32.PACK_AB R13, R14, R13 ;  /* 0x0000000d0e0d723e */ /* 0x000fe200000008ff */
[----:B------:R-:W-:Y:S05]  /*3610*/  WARPSYNC.ALL ;  /* 0x0000000000007948 */ /* 0x000fea0003800000 */
[----:B------:R-:W-:Y:S01]  /*3620*/  F2FP.RELU.F16.F32.PACK_AB R14, R24, R15 ;  /* 0x0000000f180e723e */ /* 0x000fe200000008ff */
[----:B------:R-:W-:Y:S01]  /*3630*/  BSSY B0, `(.L_x_65) ;  /* 0x000001a000007945 */ /* 0x000fe20003800000 */
[----:B------:R-:W-:-:S02]  /*3640*/  F2FP.RELU.F16.F32.PACK_AB R29, R30, R29 ;  /* 0x0000001d1e1d723e */ /* 0x000fc400000008ff */
[----:B------:R-:W-:Y:S02]  /*3650*/  F2FP.RELU.F16.F32.PACK_AB R12, R41, R12 ;  /* 0x0000000c290c723e */ /* 0x000fe400000008ff */
[----:B------:R-:W-:Y:S02]  /*3660*/  F2FP.RELU.F16.F32.PACK_AB R15, R26, R25 ;  /* 0x000000191a0f723e */ /* 0x000fe400000008ff */
[----:B------:R-:W-:Y:S02]  /*3670*/  F2FP.RELU.F16.F32.PACK_AB R30, R32, R31 ;  /* 0x0000001f201e723e */ /* 0x000fe400000008ff */
[----:B------:R-:W-:Y:S01]  /*3680*/  F2FP.RELU.F16.F32.PACK_AB R28, R28, R27 ;  /* 0x0000001b1c1c723e */ /* 0x000fe200000008ff */
[----:B------:R1:W-:Y:S01]  /*3690*/  STSM.16.M88.4 [R20+0x2200], R12 ;  /* 0x0022000c14007844 */ /* 0x0003e20000000200 */
        /* <DEDUP_REMOVED lines=12> */
[----:B------:R-:W-:Y:S02]  /*3760*/  UIADD3 UR4, UR45, 0x2200, URZ ;  /* 0x000022002d047890 */ /* 0x000fe4000fffe03f */
[----:B------:R-:W-:Y:S01]  /*3770*/  UIADD3.X UR9, URZ, UR41, URZ, UP0, !UPT ;  /* 0x000000293f097290 */ /* 0x000fe200087fe43f */
[----:B------:R-:W-:Y:S01]  /*3780*/  UMOV UR6, UR54 ;  /* 0x0000003600067c82 */ /* 0x000fe20008000000 */
[----:B------:R-:W-:-:S07]  /*3790*/  UMOV UR7, UR55 ;  /* 0x0000003700077c82 */ /* 0x000fce0008000000 */
[----:B------:R3:W-:Y:S01]  /*37a0*/  UTMASTG.3D [UR4], [UR8] ;  /* 0x00000004080073b5 */ /* 0x0007e20008010000 */
[----:B------:R0:W-:Y:S01]  /*37b0*/  UTMACMDFLUSH ;  /* 0x00000000000079b7 */ /* 0x0001e20000000000 */
[----:B---3--:R-:W-:-:S04]  /*37c0*/  DEPBAR.LE SB0, 0x1 ;  /* 0x000080400000791a */ /* 0x008fc80000000000 */
.L_x_66:
[----:B------:R-:W-:Y:S05]  /*37d0*/  BSYNC B0 ;  /* 0x0000000000007941 */ /* 0x000fea0003800000 */
.L_x_65:
[----:B------:R-:W-:Y:S01]  /*37e0*/  VIADD R24, R20, 0x2200 ;  /* 0x0000220014187836 */ /* 0x000fe20000000000 */
[----:B------:R-:W-:Y:S04]  /*37f0*/  BAR.SYNC.DEFER_BLOCKING 0x1, 0x100 ;  /* 0x0044000000007b1d */ /* 0x000fe80000010000 */
[----:B------:R-:W-:Y:S02]  /*3800*/  LEA R24, R155, R24, 0x1 ;  /* 0x000000189b187211 */ /* 0x000fe400078e08ff */
[----:B------:R-:W-:Y:S04]  /*3810*/  BSSY B0, `(.L_x_67) ;  /* 0x0000009000007945 */ /* 0x000fe80003800000 */
[----:B------:R-:W-:Y:S05]  /*3820*/  @P0 BRA `(.L_x_68) ;  /* 0x00000000001c0947 */ /* 0x000fea0003800000 */
[----:B------:R-:W-:-:S13]  /*3830*/  ISETP.NE.AND P3, PT, R160, 0x3, PT ;  /* 0x00000003a000780c */ /* 0x000fda0003f65270 */
[----:B------:R-:W-:Y:S05]  /*3840*/  @!P3 BRA `(.L_x_69) ;  /* 0x000000000004b947 */ /* 0x000fea0003800000 */
[----:B------:R-:W-:Y:S01]  /*3850*/  BPT.TRAP 0x1 ;  /* 0x000000040000795c */ /* 0x000fe20000300000 */
.L_x_69:
[----:B------:R-:W-:-:S04]  /*3860*/  ULEA UR4, UR36, UR45, 0x3 ;  /* 0x0000002d24047291 */ /* 0x000fc8000f8e183f */
[----:B------:R-:W-:-:S04]  /*3870*/  UIADD3 UR4, UR4, 0x60, URZ ;  /* 0x0000006004047890 */ /* 0x000fc8000fffe03f */
[----:B------:R-:W-:-:S09]  /*3880*/  UPRMT UR4, UR50, 0x654, UR4 ;  /* 0x0000065432047896 */ /* 0x000fd20008000004 */
[----:B------:R-:W-:Y:S03]  /*3890*/  SYNCS.ARRIVE.TRANS64.RED.A1T0 RZ, [UR4], RZ ;  /* 0x000000ffffff79a7 */ /* 0x000fe60008100404 */
.L_x_68:
[----:B------:R-:W-:Y:S05]  /*38a0*/  BSYNC B0 ;  /* 0x0000000000007941 */ /* 0x000fea0003800000 */
.L_x_67:
[----:B------:R-:W-:Y:S01]  /*38b0*/  UIADD3 UR36, UR36, 0x1, URZ ;  /* 0x0000000124247890 */ /* 0x000fe2000fffe03f */
[----:B------:R-:W-:Y:S01]  /*38c0*/  BSSY B0, `(.L_x_70) ;  /* 0x0000017000007945 */ /* 0x000fe20003800000 */
[----:B------:R-:W-:Y:S02]  /*38d0*/  IMAD.MOV.U32 R25, RZ, RZ, RZ ;  /* 0x000000ffff197224 */ /* 0x000fe400078e00ff */
[----:B------:R-:W-:-:S04]  /*38e0*/  UISETP.NE.AND UP0, UPT, UR36, 0x4, UPT ;  /* 0x000000042400788c */ /* 0x000fc8000bf05270 */
[----:B------:R-:W-:Y:S01]  /*38f0*/  USEL UR36, UR36, URZ, UP0 ;  /* 0x0000003f24247287 */ /* 0x000fe20008000000 */
[----:B------:R-:W-:Y:S11]  /*3900*/  @P0 BRA `(.L_x_71) ;  /* 0x0000000000480947 */ /* 0x000ff60003800000 */
[----:B------:R-:W-:-:S13]  /*3910*/  ISETP.NE.AND P3, PT, R160, 0x3, PT ;  /* 0x00000003a000780c */ /* 0x000fda0003f65270 */
[----:B------:R-:W-:Y:S05]  /*3920*/  @!P3 BRA `(.L_x_72) ;  /* 0x000000000004b947 */ /* 0x000fea0003800000 */
[----:B------:R-:W-:Y:S01]  /*3930*/  BPT.TRAP 0x1 ;  /* 0x000000040000795c */ /* 0x000fe20000300000 */
.L_x_72:
[C---:B-1----:R-:W-:Y:S01]  /*3940*/  LEA R12, R0.reuse, UR45, 0x3 ;  /* 0x0000002d000c7c11 */ /* 0x042fe2000f8e18ff */
[----:B------:R-:W-:Y:S01]  /*3950*/  @!P4 IMAD R14, R0, 0x2000, R21 ;  /* 0x00002000000ec824 */ /* 0x000fe200078e0215 */
[----:B------:R-:W-:Y:S01]  /*3960*/  SHF.L.U32 R13, RZ, 0x1f, RZ ;  /* 0x0000001fff0d7819 */ /* 0x000fe200000006ff */
[----:B------:R-:W-:Y:S03]  /*3970*/  BSSY B1, `(.L_x_73) ;  /* 0x0000004000017945 */ /* 0x000fe60003800000 */
[----:B------:R-:W1:Y:S01]  /*3980*/  SYNCS.PHASECHK.TRANS64.TRYWAIT P3, [R12+URZ+0x40], R13 ;  /* 0x0000400d0c0075a7 */ /* 0x000e62000806017f */
[----:B------:R-:W-:Y:S01]  /*3990*/  @!P4 LEA R15, R155, R14, 0x1 ;  /* 0x0000000e9b0fc211 */ /* 0x000fe200078e08ff */
[----:B-1----:R-:W-:Y:S06]  /*39a0*/  @!P3 BRA `(.L_x_74) ;  /* 0x0000006000a0b947 */ /* 0x002fec0003800000 */
.L_x_232:
[----:B------:R-:W-:Y:S05]  /*39b0*/  BSYNC B1 ;  /* 0x0000000000017941 */ /* 0x000fea0003800000 */
.L_x_73:
[----:B------:R-:W-:Y:S05]  /*39c0*/  @!P4 WARPSYNC.ALL ;  /* 0x000000000000c948 */ /* 0x000fea0003800000 */
[----:B------:R3:W4:Y:S01]  /*39d0*/  @!P4 LDSM.16.M88.4 R4, [R14] ;  /* 0x000000000e04c83b */ /* 0x0007220000000200 */
[----:B------:R-:W-:-:S03]  /*39e0*/  VIADD R0, R0, 0x1 ;  /* 0x0000000100007836 */ /* 0x000fc60000000000 */
[----:B------:R3:W1:Y:S02]  /*39f0*/  @!P4 LDSM.16.M88.4 R8, [R15] ;  /* 0x000000000f08c83b */ /* 0x0006640000000200 */
[----:B------:R-:W-:-:S04]  /*3a00*/  ISETP.NE.AND P3, PT, R0, 0x4, PT ;  /* 0x000000040000780c */ /* 0x000fc80003f65270 */
[----:B------:R-:W-:Y:S02]  /*3a10*/  SEL R0, R0, RZ, P3 ;  /* 0x000000ff00007207 */ /* 0x000fe40001800000 */
[----:B---3--:R-:W-:-:S07]  /*3a20*/  SEL R25, RZ, 0x1, P3 ;  /* 0x00000001ff197807 */ /* 0x008fce0001800000 */
.L_x_71:
[----:B------:R-:W-:Y:S05]  /*3a30*/  BSYNC B0 ;  /* 0x0000000000007941 */ /* 0x000fea0003800000 */
.L_x_70:
[--C-:B-1--4-:R-:W-:Y:S02]  /*3a40*/  HADD2.F32 R12, -RZ, R4.reuse.H0_H0 ;  /* 0x20000004ff0c7230 */ /* 0x112fe40000004100 */
        /* <DEDUP_REMOVED lines=76> */
.L_x_76:
[----:B------:R-:W-:Y:S05]  /*3f10*/  BSYNC B0 ;  /* 0x0000000000007941 */ /* 0x000fea0003800000 */
.L_x_75:
        /* <DEDUP_REMOVED lines=8> */
.L_x_79:
[----:B------:R-:W-:-:S04]  /*3fa0*/  ULEA UR4, UR36, UR45, 0x3 ;  /* 0x0000002d24047291 */ /* 0x000fc8000f8e183f */
[----:B------:R-:W-:-:S04]  /*3fb0*/  UIADD3 UR4, UR4, 0x60, URZ ;  /* 0x0000006004047890 */ /* 0x000fc8000fffe03f */
[----:B------:R-:W-:-:S09]  /*3fc0*/  UPRMT UR4, UR50, 0x654, UR4 ;  /* 0x0000065432047896 */ /* 0x000fd20008000004 */
[----:B------:R-:W-:Y:S03]  /*3fd0*/  SYNCS.ARRIVE.TRANS64.RED.A1T0 RZ, [UR4], RZ ;  /* 0x000000ffffff79a7 */ /* 0x000fe60008100404 */
.L_x_78:
[----:B------:R-:W-:Y:S05]  /*3fe0*/  BSYNC B0 ;  /* 0x0000000000007941 */ /* 0x000fea0003800000 */
.L_x_77:
[----:B------:R-:W-:Y:S01]  /*3ff0*/  UIADD3 UR4, UR36, 0x1, URZ ;  /* 0x0000000124047890 */ /* 0x000fe2000fffe03f */
[----:B------:R-:W-:Y:S03]  /*4000*/  BSSY B0, `(.L_x_80) ;  /* 0x0000017000007945 */ /* 0x000fe60003800000 */
[----:B------:R-:W-:-:S04]  /*4010*/  UISETP.NE.AND UP0, UPT, UR4, 0x4, UPT ;  /* 0x000000040400788c */ /* 0x000fc8000bf05270 */
[----:B------:R-:W-:Y:S01]  /*4020*/  USEL UR5, UR4, URZ, UP0 ;  /* 0x0000003f04057287 */ /* 0x000fe20008000000 */
[----:B------:R-:W-:Y:S11]  /*4030*/  @P0 BRA `(.L_x_81) ;  /* 0x00000000004c0947 */ /* 0x000ff60003800000 */
[----:B------:R-:W-:-:S13]  /*4040*/  ISETP.NE.AND P3, PT, R160, 0x3, PT ;  /* 0x00000003a000780c */ /* 0x000fda0003f65270 */
[----:B------:R-:W-:Y:S05]  /*4050*/  @!P3 BRA `(.L_x_82) ;  /* 0x000000000004b947 */ /* 0x000fea0003800000 */
[----:B------:R-:W-:Y:S01]  /*4060*/  BPT.TRAP 0x1 ;  /* 0x000000040000795c */ /* 0x000fe20000300000 */
.L_x_82:
[C---:B-1----:R-:W-:Y:S01]  /*4070*/  LEA R13, R0.reuse, UR45, 0x3 ;  /* 0x0000002d000d7c11 */ /* 0x042fe2000f8e18ff */
[----:B------:R-:W-:Y:S01]  /*4080*/  @!P4 IMAD R14, R0, 0x2000, R21 ;  /* 0x00002000000ec824 */ /* 0x000fe200078e0215 */
[----:B------:R-:W-:Y:S01]  /*4090*/  SHF.L.U32 R12, R25, 0x1f, RZ ;  /* 0x0000001f190c7819 */ /* 0x000fe200000006ff */
[----:B------:R-:W-:Y:S02]  /*40a0*/  BSSY B1, `(.L_x_83) ;  /* 0x0000004000017945 */ /* 0x000fe40003800000 */
[----:B------:R-:W-:Y:S01]  /*40b0*/  @!P4 IMAD R15, R155, 0x2, R14 ;  /* 0x000000029b0fc824 */ /* 0x000fe200078e020e */
[----:B------:R-:W1:Y:S02]  /*40c0*/  SYNCS.PHASECHK.TRANS64.TRYWAIT P3, [R13+URZ+0x40], R12 ;  /* 0x0000400c0d0075a7 */ /* 0x000e64000806017f */
[----:B-1----:R-:W-:Y:S05]  /*40d0*/  @!P3 BRA `(.L_x_84) ;  /* 0x0000005800e8b947 */ /* 0x002fea0003800000 */
.L_x_233:
[----:B------:R-:W-:Y:S05]  /*40e0*/  BSYNC B1 ;  /* 0x0000000000017941 */ /* 0x000fea0003800000 */
.L_x_83:
[----:B------:R-:W-:Y:S05]  /*40f0*/  @!P4 WARPSYNC.ALL ;  /* 0x000000000000c948 */ /* 0x000fea0003800000 */
[----:B------:R3:W4:Y:S01]  /*4100*/  @!P4 LDSM.16.M88.4 R4, [R14] ;  /* 0x000000000e04c83b */ /* 0x0007220000000200 */
[----:B------:R-:W-:-:S03]  /*4110*/  IADD3 R0, R0, 0x1, RZ ;  /* 0x0000000100007810 */ /* 0x000fc60007ffe0ff */
[----:B------:R3:W2:Y:S01]  /*4120*/  @!P4 LDSM.16.M88.4 R8, [R15] ;  /* 0x000000000f08c83b */ /* 0x0006a20000000200 */
[----:B------:R-:W-:-:S04]  /*4130*/  ISETP.NE.AND P3, PT, R0, 0x4, PT ;  /* 0x000000040000780c */ /* 0x000fc80003f65270 */
[----:B-1----:R-:W-:Y:S02]  /*4140*/  SEL R12, RZ, 0x1, P3 ;  /* 0x00000001ff0c7807 */ /* 0x002fe40001800000 */
[----:B------:R-:W-:Y:S02]  /*4150*/  SEL R0, R0, RZ, P3 ;  /* 0x000000ff00007207 */ /* 0x000fe40001800000 */
[----:B---3--:R-:W-:-:S07]  /*4160*/  LOP3.LUT R25, R25, R12, RZ, 0x3c, !PT ;  /* 0x0000000c19197212 */ /* 0x008fce00078e3cff */
.L_x_81:
[----:B------:R-:W-:Y:S05]  /*4170*/  BSYNC B0 ;  /* 0x0000000000007941 */ /* 0x000fea0003800000 */
.L_x_80:
        /* <DEDUP_REMOVED lines=24> */
[----:B--2---:R-:W-:-:S02]  /*4300*/  HADD2.F32 R32, -RZ, R8.H0_H0 ;  /* 0x20000008ff207230 */ /* 0x004fc40000004100 */
        /* <DEDUP_REMOVED lines=40> */
[----:B--2---:R-:W2:Y:S02]  /*4590*/  FENCE.VIEW.ASYNC.S ;  /* 0x00000000000073c6 */ /* 0x004ea40000000000 */
[----:B--2---:R-:W-:Y:S06]  /*45a0*/  BAR.SYNC.DEFER_BLOCKING 0x1, 0x100 ;  /* 0x0044000000007b1d */ /* 0x004fec0000010000 */
        /* <DEDUP_REMOVED lines=9> */
[----:B--2---:R-:W-:-:S04]  /*4640*/  DEPBAR.LE SB0, 0x1 ;  /* 0x000080400000791a */ /* 0x004fc80000000000 */
.L_x_86:
[----:B------:R-:W-:Y:S05]  /*4650*/  BSYNC B0 ;  /* 0x0000000000007941 */ /* 0x000fea0003800000 */
.L_x_85:
[----:B-1----:R-:W-:Y:S01]  /*4660*/  VIADD R12, R20, 0x6200 ;  /* 0x00006200140c7836 */ /* 0x002fe20000000000 */
[----:B------:R-:W-:Y:S03]  /*4670*/  BAR.SYNC.DEFER_BLOCKING 0x1, 0x100 ;  /* 0x0044000000007b1d */ /* 0x000fe60000010000 */
[----:B------:R-:W-:-:S03]  /*4680*/  IMAD R3, R155, 0x2, R12 ;  /* 0x000000029b037824 */ /* 0x000fc600078e020c */
[----:B------:R-:W-:Y:S04]  /*4690*/  BSSY B0, `(.L_x_87) ;  /* 0x0000009000007945 */ /* 0x000fe80003800000 */
[----:B------:R-:W-:Y:S05]  /*46a0*/  @P0 BRA `(.L_x_88) ;  /* 0x00000000001c0947 */ /* 0x000fea0003800000 */
[----:B------:R-:W-:-:S13]  /*46b0*/  ISETP.NE.AND P3, PT, R160, 0x3, PT ;  /* 0x00000003a000780c */ /* 0x000fda0003f65270 */
[----:B------:R-:W-:Y:S05]  /*46c0*/  @!P3 BRA `(.L_x_89) ;  /* 0x000000000004b947 */ /* 0x000fea0003800000 */
[----:B------:R-:W-:Y:S01]  /*46d0*/  BPT.TRAP 0x1 ;  /* 0x000000040000795c */ /* 0x000fe20000300000 */
.L_x_89:
[----:B------:R-:W-:-:S04]  /*46e0*/  ULEA UR4, UR5, UR45, 0x3 ;  /* 0x0000002d05047291 */ /* 0x000fc8000f8e183f */
[----:B------:R-:W-:-:S04]  /*46f0*/  UIADD3 UR4, UR4, 0x60, URZ ;  /* 0x0000006004047890 */ /* 0x000fc8000fffe03f */
[----:B------:R-:W-:-:S09]  /*4700*/  UPRMT UR4, UR50, 0x654, UR4 ;  /* 0x0000065432047896 */ /* 0x000fd20008000004 */
[----:B------:R-:W-:Y:S03]  /*4710*/  SYNCS.ARRIVE.TRANS64.RED.A1T0 RZ, [UR4], RZ ;  /* 0x000000ffffff79a7 */ /* 0x000fe60008100404 */
.L_x_88:
[----:B------:R-:W-:Y:S05]  /*4720*/  BSYNC B0 ;  /* 0x0000000000007941 */ /* 0x000fea0003800000 */
.L_x_87:
        /* <DEDUP_REMOVED lines=8> */
.L_x_92:
[C---:B------:R-:W-:Y:S01]  /*47b0*/  LEA R12, R0.reuse, UR45, 0x3 ;  /* 0x0000002d000c7c11 */ /* 0x040fe2000f8e18ff */
[----:B------:R-:W-:Y:S01]  /*47c0*/  BSSY B1, `(.L_x_93) ;  /* 0x0000006000017945 */ /* 0x000fe20003800000 */
[----:B------:R-:W-:Y:S02]  /*47d0*/  SHF.L.U32 R13, R25, 0x1f, RZ ;  /* 0x0000001f190d7819 */ /* 0x000fe400000006ff */
[----:B------:R-:W-:Y:S02]  /*47e0*/  @!P4 LEA R14, R0, R21, 0xd ;  /* 0x00000015000ec211 */ /* 0x000fe400078e68ff */
[----:B------:R-:W1:Y:S03]  /*47f0*/  SYNCS.PHASECHK.TRANS64.TRYWAIT P3, [R12+URZ+0x40], R13 ;  /* 0x0000400d0c0075a7 */ /* 0x000e66000806017f */
[----:B------:R-:W-:Y:S01]  /*4800*/  @!P4 IMAD R15, R155, 0x2, R14 ;  /* 0x000000029b0fc824 */ /* 0x000fe200078e020e */
[----:B-1----:R-:W-:Y:S06]  /*4810*/  @!P3 BRA `(.L_x_94) ;  /* 0x00000054002cb947 */ /* 0x002fec0003800000 */
.L_x_234:
[----:B------:R-:W-:Y:S05]  /*4820*/  BSYNC B1 ;  /* 0x0000000000017941 */ /* 0x000fea0003800000 */
.L_x_93:
[----:B------:R-:W-:Y:S05]  /*4830*/  @!P4 WARPSYNC.ALL ;  /* 0x000000000000c948 */ /* 0x000fea0003800000 */
[----:B------:R2:W3:Y:S01]  /*4840*/  @!P4 LDSM.16.M88.4 R4, [R14] ;  /* 0x000000000e04c83b */ /* 0x0004e20000000200 */
[----:B------:R-:W-:-:S03]  /*4850*/  VIADD R0, R0, 0x1 ;  /* 0x0000000100007836 */ /* 0x000fc60000000000 */
[----:B------:R2:W4:Y:S02]  /*4860*/  @!P4 LDSM.16.M88.4 R8, [R15] ;  /* 0x000000000f08c83b */ /* 0x0005240000000200 */
[----:B------:R-:W-:-:S04]  /*4870*/  ISETP.NE.AND P3, PT, R0, 0x4, PT ;  /* 0x000000040000780c */ /* 0x000fc80003f65270 */
[----:B-1----:R-:W-:Y:S02]  /*4880*/  SEL R12, RZ, 0x1, P3 ;  /* 0x00000001ff0c7807 */ /* 0x002fe40001800000 */
[----:B------:R-:W-:Y:S02]  /*4890*/  SEL R0, R0, RZ, P3 ;  /* 0x000000ff00007207 */ /* 0x000fe40001800000 */
[----:B--2---:R-:W-:-:S07]  /*48a0*/  LOP3.LUT R25, R25, R12, RZ, 0x3c, !PT ;  /* 0x0000000c19197212 */ /* 0x004fce00078e3cff */
.L_x_91:
[----:B------:R-:W-:Y:S05]  /*48b0*/  BSYNC B0 ;  /* 0x0000000000007941 */ /* 0x000fea0003800000 */
.L_x_90:
[--C-:B---3--:R-:W-:Y:S02]  /*48c0*/  HADD2.F32 R12, -RZ, R4.reuse.H0_H0 ;  /* 0x20000004ff0c7230 */ /* 0x108fe40000004100 */
        /* <DEDUP_REMOVED lines=23> */
[----:B----4-:R-:W-:-:S02]  /*4a40*/  HADD2.F32 R32, -RZ, R8.H0_H0 ;  /* 0x20000008ff207230 */ /* 0x010fc40000004100 */
        /* <DEDUP_REMOVED lines=34> */
[----:B------:R1:W-:Y:S01]  /*4c70*/  STSM.16.M88.4 [R23], R32 ;  /* 0x0000002017007844 */ /* 0x0003e20000000200 */
        /* <DEDUP_REMOVED lines=17> */
.L_x_96:
[----:B------:R-:W-:Y:S05]  /*4d90*/  BSYNC B0 ;  /* 0x0000000000007941 */ /* 0x000fea0003800000 */
.L_x_95:
[----:B------:R-:W-:Y:S06]  /*4da0*/  BAR.SYNC.DEFER_BLOCKING 0x1, 0x100 ;  /* 0x0044000000007b1d */ /* 0x000fec0000010000 */
[----:B------:R-:W-:Y:S04]  /*4db0*/  BSSY B0, `(.L_x_97) ;  /* 0x0000009000007945 */ /* 0x000fe80003800000 */
[----:B------:R-:W-:Y:S05]  /*4dc0*/  @P0 BRA `(.L_x_98) ;  /* 0x00000000001c0947 */ /* 0x000fea0003800000 */
[----:B------:R-:W-:-:S13]  /*4dd0*/  ISETP.NE.AND P3, PT, R160, 0x3, PT ;  /* 0x00000003a000780c */ /* 0x000fda0003f65270 */
[----:B------:R-:W-:Y:S05]  /*4de0*/  @!P3 BRA `(.L_x_99) ;  /* 0x000000000004b947 */ /* 0x000fea0003800000 */
[----:B------:R-:W-:Y:S01]  /*4df0*/  BPT.TRAP 0x1 ;  /* 0x000000040000795c */ /* 0x000fe20000300000 */
.L_x_99:
[----:B------:R-:W-:-:S04]  /*4e00*/  ULEA UR4, UR5, UR45, 0x3 ;  /* 0x0000002d05047291 */ /* 0x000fc8000f8e183f */
[----:B------:R-:W-:-:S04]  /*4e10*/  UIADD3 UR4, UR4, 0x60, URZ ;  /* 0x0000006004047890 */ /* 0x000fc8000fffe03f */
[----:B------:R-:W-:-:S09]  /*4e20*/  UPRMT UR4, UR50, 0x654, UR4 ;  /* 0x0000065432047896 */ /* 0x000fd20008000004 */
[----:B------:R-:W-:Y:S03]  /*4e30*/  SYNCS.ARRIVE.TRANS64.RED.A1T0 RZ, [UR4], RZ ;  /* 0x000000ffffff79a7 */ /* 0x000fe60008100404 */
.L_x_98:
[----:B------:R-:W-:Y:S05]  /*4e40*/  BSYNC B0 ;  /* 0x0000000000007941 */ /* 0x000fea0003800000 */
.L_x_97:
        /* <DEDUP_REMOVED lines=8> */
.L_x_102:
[C---:B-1----:R-:W-:Y:S01]  /*4ed0*/  LEA R12, R0.reuse, UR45, 0x3 ;  /* 0x0000002d000c7c11 */ /* 0x042fe2000f8e18ff */
[----:B------:R-:W-:Y:S01]  /*4ee0*/  BSSY B1, `(.L_x_103) ;  /* 0x0000006000017945 */ /* 0x000fe20003800000 */
[----:B------:R-:W-:Y:S02]  /*4ef0*/  SHF.L.U32 R13, R25, 0x1f, RZ ;  /* 0x0000001f190d7819 */ /* 0x000fe400000006ff */
[----:B------:R-:W-:Y:S02]  /*4f00*/  @!P4 LEA R14, R0, R21, 0xd ;  /* 0x00000015000ec211 */ /* 0x000fe400078e68ff */
[----:B------:R-:W1:Y:S03]  /*4f10*/  SYNCS.PHASECHK.TRANS64.TRYWAIT P3, [R12+URZ+0x40], R13 ;  /* 0x0000400d0c0075a7 */ /* 0x000e66000806017f */
[----:B------:R-:W-:Y:S01]  /*4f20*/  @!P4 IMAD R15, R155, 0x2, R14 ;  /* 0x000000029b0fc824 */ /* 0x000fe200078e020e */
[----:B-1----:R-:W-:Y:S06]  /*4f30*/  @!P3 BRA `(.L_x_104) ;  /* 0x0000004c0078b947 */ /* 0x002fec0003800000 */
.L_x_235:
[----:B------:R-:W-:Y:S05]  /*4f40*/  BSYNC B1 ;  /* 0x0000000000017941 */ /* 0x000fea0003800000 */
.L_x_103:
        /* <DEDUP_REMOVED lines=8> */
.L_x_101:
[----:B------:R-:W-:Y:S05]  /*4fd0*/  BSYNC B0 ;  /* 0x0000000000007941 */ /* 0x000fea0003800000 */
.L_x_100:
[--C-:B-1-3--:R-:W-:Y:S02]  /*4fe0*/  HADD2.F32 R12, -RZ, R4.reuse.H0_H0 ;  /* 0x20000004ff0c7230 */ /* 0x10afe40000004100 */
        /* <DEDUP_REMOVED lines=76> */
.L_x_106:
[----:B------:R-:W-:Y:S05]  /*54b0*/  BSYNC B0 ;  /* 0x0000000000007941 */ /* 0x000fea0003800000 */
.L_x_105:
[----:B------:R-:W-:Y:S06]  /*54c0*/  BAR.SYNC.DEFER_BLOCKING 0x1, 0x100 ;  /* 0x0044000000007b1d */ /* 0x000fec0000010000 */
[----:B------:R-:W-:Y:S04]  /*54d0*/  BSSY B0, `(.L_x_107) ;  /* 0x0000009000007945 */ /* 0x000fe80003800000 */
[----:B------:R-:W-:Y:S05]  /*54e0*/  @P0 BRA `(.L_x_108) ;  /* 0x00000000001c0947 */ /* 0x000fea0003800000 */
[----:B------:R-:W-:-:S13]  /*54f0*/  ISETP.NE.AND P3, PT, R160, 0x3, PT ;  /* 0x00000003a000780c */ /* 0x000fda0003f65270 */
[----:B------:R-:W-:Y:S05]  /*5500*/  @!P3 BRA `(.L_x_109) ;  /* 0x000000000004b947 */ /* 0x000fea0003800000 */
[----:B------:R-:W-:Y:S01]  /*5510*/  BPT.TRAP 0x1 ;  /* 0x000000040000795c */ /* 0x000fe20000300000 */
.L_x_109:
[----:B------:R-:W-:-:S04]  /*5520*/  ULEA UR4, UR5, UR45, 0x3 ;  /* 0x0000002d05047291 */ /* 0x000fc8000f8e183f */
[----:B------:R-:W-:-:S04]  /*5530*/  UIADD3 UR4, UR4, 0x60, URZ ;  /* 0x0000006004047890 */ /* 0x000fc8000fffe03f */
[----:B------:R-:W-:-:S09]  /*5540*/  UPRMT UR4, UR50, 0x654, UR4 ;  /* 0x0000065432047896 */ /* 0x000fd20008000004 */
[----:B------:R-:W-:Y:S03]  /*5550*/  SYNCS.ARRIVE.TRANS64.RED.A1T0 RZ, [UR4], RZ ;  /* 0x000000ffffff79a7 */ /* 0x000fe60008100404 */
.L_x_108:
[----:B------:R-:W-:Y:S05]  /*5560*/  BSYNC B0 ;  /* 0x0000000000007941 */ /* 0x000fea0003800000 */
.L_x_107:
        /* <DEDUP_REMOVED lines=8> */
.L_x_112:
[C---:B-1----:R-:W-:Y:S01]  /*55f0*/  LEA R12, R0.reuse, UR45, 0x3 ;  /* 0x0000002d000c7c11 */ /* 0x042fe2000f8e18ff */
[----:B------:R-:W-:Y:S01]  /*5600*/  BSSY B1, `(.L_x_113) ;  /* 0x0000006000017945 */ /* 0x000fe20003800000 */
[----:B------:R-:W-:Y:S02]  /*5610*/  SHF.L.U32 R13, R25, 0x1f, RZ ;  /* 0x0000001f190d7819 */ /* 0x000fe400000006ff */
[----:B------:R-:W-:Y:S02]  /*5620*/  @!P4 LEA R14, R0, R21, 0xd ;  /* 0x00000015000ec211 */ /* 0x000fe400078e68ff */
[----:B------:R-:W1:Y:S03]  /*5630*/  SYNCS.PHASECHK.TRANS64.TRYWAIT P3, [R12+URZ+0x40], R13 ;  /* 0x0000400d0c0075a7 */ /* 0x000e66000806017f */
[----:B------:R-:W-:Y:S01]  /*5640*/  @!P4 IMAD R15, R155, 0x2, R14 ;  /* 0x000000029b0fc824 */ /* 0x000fe200078e020e */
[----:B-1----:R-:W-:Y:S06]  /*5650*/  @!P3 BRA `(.L_x_114) ;  /* 0x0000004400c4b947 */ /* 0x002fec0003800000 */
.L_x_236:
[----:B------:R-:W-:Y:S05]  /*5660*/  BSYNC B1 ;  /* 0x0000000000017941 */ /* 0x000fea0003800000 */
.L_x_113:
        /* <DEDUP_REMOVED lines=8> */
.L_x_111:
[----:B------:R-:W-:Y:S05]  /*56f0*/  BSYNC B0 ;  /* 0x0000000000007941 */ /* 0x000fea0003800000 */
.L_x_110:
        /* <DEDUP_REMOVED lines=77> */
.L_x_116:
[----:B------:R-:W-:Y:S05]  /*5bd0*/  BSYNC B0 ;  /* 0x0000000000007941 */ /* 0x000fea0003800000 */
.L_x_115:
[----:B------:R-:W-:Y:S06]  /*5be0*/  BAR.SYNC.DEFER_BLOCKING 0x1, 0x100 ;  /* 0x0044000000007b1d */ /* 0x000fec0000010000 */
[----:B------:R-:W-:Y:S04]  /*5bf0*/  BSSY B0, `(.L_x_117) ;  /* 0x0000009000007945 */ /* 0x000fe80003800000 */
[----:B------:R-:W-:Y:S05]  /*5c00*/  @P0 BRA `(.L_x_118) ;  /* 0x00000000001c0947 */ /* 0x000fea0003800000 */
[----:B------:R-:W-:-:S13]  /*5c10*/  ISETP.NE.AND P3, PT, R160, 0x3, PT ;  /* 0x00000003a000780c */ /* 0x000fda0003f65270 */
[----:B------:R-:W-:Y:S05]  /*5c20*/  @!P3 BRA `(.L_x_119) ;  /* 0x000000000004b947 */ /* 0x000fea0003800000 */
[----:B------:R-:W-:Y:S01]  /*5c30*/  BPT.TRAP 0x1 ;  /* 0x000000040000795c */ /* 0x000fe20000300000 */
.L_x_119:
[----:B------:R-:W-:-:S04]  /*5c40*/  ULEA UR4, UR5, UR45, 0x3 ;  /* 0x0000002d05047291 */ /* 0x000fc8000f8e183f */
[----:B------:R-:W-:-:S04]  /*5c50*/  UIADD3 UR4, UR4, 0x60, URZ ;  /* 0x0000006004047890 */ /* 0x000fc8000fffe03f */
[----:B------:R-:W-:-:S09]  /*5c60*/  UPRMT UR4, UR50, 0x654, UR4 ;  /* 0x0000065432047896 */ /* 0x000fd20008000004 */
[----:B------:R-:W-:Y:S03]  /*5c70*/  SYNCS.ARRIVE.TRANS64.RED.A1T0 RZ, [UR4], RZ ;  /* 0x000000ffffff79a7 */ /* 0x000fe60008100404 */
.L_x_118:
[----:B------:R-:W-:Y:S05]  /*5c80*/  BSYNC B0 ;  /* 0x0000000000007941 */ /* 0x000fea0003800000 */
.L_x_117:
        /* <DEDUP_REMOVED lines=8> */
.L_x_122:
[----:B------:R-:W-:Y:S01]  /*5d10*/  SHF.L.U32 R25, R25, 0x1f, RZ ;  /* 0x0000001f19197819 */ /* 0x000fe200000006ff */
[----:B------:R-:W-:Y:S01]  /*5d20*/  BSSY B1, `(.L_x_123) ;  /* 0x0000006000017945 */ /* 0x000fe20003800000 */
[C---:B-1----:R-:W-:Y:S02]  /*5d30*/  LEA R14, R0.reuse, UR45, 0x3 ;  /* 0x0000002d000e7c11 */ /* 0x042fe4000f8e18ff */
[----:B------:R-:W-:Y:S02]  /*5d40*/  @!P4 LEA R0, R0, R21, 0xd ;  /* 0x000000150000c211 */ /* 0x000fe400078e68ff */
[----:B------:R-:W1:Y:S03]  /*5d50*/  SYNCS.PHASECHK.TRANS64.TRYWAIT P3, [R14+URZ+0x40], R25 ;  /* 0x000040190e0075a7 */ /* 0x000e66000806017f */
[----:B------:R-:W-:Y:S01]  /*5d60*/  @!P4 IMAD R12, R155, 0x2, R0 ;  /* 0x000000029b0cc824 */ /* 0x000fe200078e0200 */
[----:B-1----:R-:W-:Y:S06]  /*5d70*/  @!P3 BRA `(.L_x_124) ;  /* 0x000000400010b947 */ /* 0x002fec0003800000 */
.L_x_237:
[----:B------:R-:W-:Y:S05]  /*5d80*/  BSYNC B1 ;  /* 0x0000000000017941 */ /* 0x000fea0003800000 */
.L_x_123:
[----:B------:R-:W-:Y:S05]  /*5d90*/  @!P4 WARPSYNC.ALL ;  /* 0x000000000000c948 */ /* 0x000fea0003800000 */
[----:B------:R2:W3:Y:S04]  /*5da0*/  @!P4 LDSM.16.M88.4 R4, [R0] ;  /* 0x000000000004c83b */ /* 0x0004e80000000200 */
[----:B------:R2:W4:Y:S02]  /*5db0*/  @!P4 LDSM.16.M88.4 R8, [R12] ;  /* 0x000000000c08c83b */ /* 0x0005240000000200 */
.L_x_121:
[----:B------:R-:W-:Y:S05]  /*5dc0*/  BSYNC B0 ;  /* 0x0000000000007941 */ /* 0x000fea0003800000 */
.L_x_120:
[----:B---3--:R-:W-:Y:S02]  /*5dd0*/  HADD2.F32 R21, -RZ, R5.H0_H0 ;  /* 0x20000005ff157230 */ /* 0x008fe40000004100 */
[C---:B------:R-:W-:Y:S01]  /*5de0*/  FMUL R41, R157.reuse, R136 ;  /* 0x000000889d297220 */ /* 0x040fe20000400000 */
[----:B------:R-:W-:Y:S02]  /*5df0*/  HADD2.F32 R27, -RZ, R7.H0_H0 ;  /* 0x20000007ff1b7230 */ /* 0x000fe40000004100 */
[C---:B--2---:R-:W-:Y:S01]  /*5e00*/  FMUL R0, R157.reuse, R137 ;  /* 0x000000899d007220 */ /* 0x044fe20000400000 */
[--C-:B-1----:R-:W-:Y:S02]  /*5e10*/  HADD2.F32 R13, -RZ, R4.reuse.H0_H0 ;  /* 0x20000004ff0d7230 */ /* 0x102fe40000004100 */
[C---:B------:R-:W-:Y:S01]  /*5e20*/  FMUL R138, R157.reuse, R138 ;  /* 0x0000008a9d8a7220 */ /* 0x040fe20000400000 */
[----:B------:R-:W-:Y:S02]  /*5e30*/  HADD2.F32 R15, -RZ, R4.H1_H1 ;  /* 0x30000004ff0f7230 */ /* 0x000fe40000004100 */
[----:B------:R-:W-:Y:S01]  /*5e40*/  FMUL R4, R157, R139 ;  /* 0x0000008b9d047220 */ /* 0x000fe20000400000 */
[----:B------:R-:W-:-:S02]  /*5e50*/  HADD2.F32 R5, -RZ, R5.H1_H1 ;  /* 0x30000005ff057230 */ /* 0x000fc40000004100 */
[C---:B------:R-:W-:Y:S01]  /*5e60*/  FMUL R140, R157.reuse, R140 ;  /* 0x0000008c9d8c7220 */ /* 0x040fe20000400000 */
[--C-:B------:R-:W-:Y:S02]  /*5e70*/  HADD2.F32 R23, -RZ, R6.reuse.H0_H0 ;  /* 0x20000006ff177230 */ /* 0x100fe40000004100 */
[C---:B------:R-:W-:Y:S01]  /*5e80*/  FMUL R142, R157.reuse, R142 ;  /* 0x0000008e9d8e7220 */ /* 0x040fe20000400000 */
[----:B------:R-:W-:Y:S02]  /*5e90*/  HADD2.F32 R25, -RZ, R6.H1_H1 ;  /* 0x30000006ff197230 */ /* 0x000fe40000004100 */
[C---:B------:R-:W-:Y:S01]  /*5ea0*/  FMUL R6, R157.reuse, R141 ;  /* 0x0000008d9d067220 */ /* 0x040fe20000400000 */
[----:B------:R-:W-:Y:S02]  /*5eb0*/  HADD2.F32 R7, -RZ, R7.H1_H1 ;  /* 0x30000007ff077230 */ /* 0x000fe40000004100 */
[----:B------:R-:W-:Y:S01]  /*5ec0*/  FMUL R12, R157, R143 ;  /* 0x0000008f9d0c7220 */ /* 0x000fe20000400000 */
[----:B----4-:R-:W-:-:S02]  /*5ed0*/  HADD2.F32 R33, -RZ, R9.H0_H0 ;  /* 0x20000009ff217230 */ /* 0x010fc40000004100 */
[C---:B------:R-:W-:Y:S01]  /*5ee0*/  FMUL R148, R157.reuse, R148 ;  /* 0x000000949d947220 */ /* 0x040fe20000400000 */
[--C-:B------:R-:W-:Y:S02]  /*5ef0*/  HADD2.F32 R35, -RZ, R10.reuse.H0_H0 ;  /* 0x2000000aff237230 */ /* 0x100fe40000004100 */
[C---:B------:R-:W-:Y:S01]  /*5f00*/  FMUL R26, R157.reuse, R149 ;  /* 0x000000959d1a7220 */ /* 0x040fe20000400000 */
[----:B------:R-:W-:Y:S02]  /*5f10*/  HADD2.F32 R37, -RZ, R10.H1_H1 ;  /* 0x3000000aff257230 */ /* 0x000fe40000004100 */
[C---:B------:R-:W-:Y:S01]  /*5f20*/  FMUL R144, R157.reuse, R144 ;  /* 0x000000909d907220 */ /* 0x040fe20000400000 */
[----:B------:R-:W-:Y:S02]  /*5f30*/  HADD2.F32 R39, -RZ, R11.H0_H0 ;  /* 0x2000000bff277230 */ /* 0x000fe40000004100 */
[----:B------:R-:W-:Y:S01]  /*5f40*/  FMUL R14, R157, R145 ;  /* 0x000000919d0e7220 */ /* 0x000fe20000400000 */
[----:B------:R-:W-:-:S02]  /*5f50*/  HADD2.F32 R29, -RZ, R8.H0_H0 ;  /* 0x20000008ff1d7230 */ /* 0x000fc40000004100 */
[C---:B------:R-:W-:Y:S01]  /*5f60*/  FMUL R146, R157.reuse, R146 ;  /* 0x000000929d927220 */ /* 0x040fe20000400000 */
[----:B------:R-:W-:Y:S02]  /*5f70*/  HADD2.F32 R31, -RZ, R8.H1_H1 ;  /* 0x30000008ff1f7230 */ /* 0x000fe40000004100 */
[C---:B------:R-:W-:Y:S01]  /*5f80*/  FMUL R24, R157.reuse, R147 ;  /* 0x000000939d187220 */ /* 0x040fe20000400000 */
[----:B------:R-:W-:Y:S02]  /*5f90*/  HADD2.F32 R9, -RZ, R9.H1_H1 ;  /* 0x30000009ff097230 */ /* 0x000fe40000004100 */
[C---:B------:R-:W-:Y:S01]  /*5fa0*/  FMUL R150, R157.reuse, R150 ;  /* 0x000000969d967220 */ /* 0x040fe20000400000 */
[----:B------:R-:W-:Y:S02]  /*5fb0*/  HADD2.F32 R11, -RZ, R11.H1_H1 ;  /* 0x3000000bff0b7230 */ /* 0x000fe40000004100 */
[----:B------:R-:W-:Y:S01]  /*5fc0*/  FMUL R28, R157, R151 ;  /* 0x000000979d1c7220 */ /* 0x000fe20000400000 */
[C---:B------:R-:W-:Y:S01]  /*5fd0*/  FFMA R13, R156.reuse, R13, R41 ;  /* 0x0000000d9c0d7223 */ /* 0x040fe20000000029 */
        /* <DEDUP_REMOVED lines=22> */
[----:B------:R-:W-:Y:S01]  /*6140*/  F2FP.RELU.F16.F32.PACK_AB R32, R14, R29 ;  /* 0x0000001d0e20723e */ /* 0x000fe200000008ff */
[----:B------:R1:W-:Y:S01]  /*6150*/  STSM.16.M88.4 [R20+0x6200], R8 ;  /* 0x0062000814007844 */ /* 0x0003e20000000200 */
[----:B------:R-:W-:Y:S02]  /*6160*/  F2FP.RELU.F16.F32.PACK_AB R33, R24, R33 ;  /* 0x000000211821723e */ /* 0x000fe400000008ff */
        /* <DEDUP_REMOVED lines=19> */
.L_x_126:
[----:B------:R-:W-:Y:S05]  /*62a0*/  BSYNC B0 ;  /* 0x0000000000007941 */ /* 0x000fea0003800000 */
.L_x_125:
[----:B------:R-:W-:Y:S06]  /*62b0*/  BAR.SYNC.DEFER_BLOCKING 0x1, 0x100 ;  /* 0x0044000000007b1d */ /* 0x000fec0000010000 */
[----:B------:R-:W-:Y:S04]  /*62c0*/  BSSY B0, `(.L_x_127) ;  /* 0x0000009000007945 */ /* 0x000fe80003800000 */
[----:B------:R-:W-:Y:S05]  /*62d0*/  @P0 BRA `(.L_x_128) ;  /* 0x00000000001c0947 */ /* 0x000fea0003800000 */
[----:B------:R-:W-:-:S13]  /*62e0*/  ISETP.NE.AND P0, PT, R160, 0x3, PT ;  /* 0x00000003a000780c */ /* 0x000fda0003f05270 */
[----:B------:R-:W-:Y:S05]  /*62f0*/  @!P0 BRA `(.L_x_129) ;  /* 0x0000000000048947 */ /* 0x000fea0003800000 */
[----:B------:R-:W-:Y:S01]  /*6300*/  BPT.TRAP 0x1 ;  /* 0x000000040000795c */ /* 0x000fe20000300000 */
.L_x_129:
[----:B------:R-:W-:-:S04]  /*6310*/  ULEA UR4, UR36, UR45, 0x3 ;  /* 0x0000002d24047291 */ /* 0x000fc8000f8e183f */
[----:B------:R-:W-:-:S04]  /*6320*/  UIADD3 UR4, UR4, 0x60, URZ ;  /* 0x0000006004047890 */ /* 0x000fc8000fffe03f */
[----:B------:R-:W-:-:S09]  /*6330*/  UPRMT UR4, UR50, 0x654, UR4 ;  /* 0x0000065432047896 */ /* 0x000fd20008000004 */
[----:B------:R-:W-:Y:S03]  /*6340*/  SYNCS.ARRIVE.TRANS64.RED.A1T0 RZ, [UR4], RZ ;  /* 0x000000ffffff79a7 */ /* 0x000fe60008100404 */
.L_x_128:
[----:B------:R-:W-:Y:S05]  /*6350*/  BSYNC B0 ;  /* 0x0000000000007941 */ /* 0x000fea0003800000 */
.L_x_127:
[----:B------:R-:W-:Y:S01]  /*6360*/  IADD3 R16, P0, R16, UR46, RZ ;  /* 0x0000002e10107c10 */ /* 0x000fe2000ff1e0ff */
[----:B------:R-:W-:Y:S01]  /*6370*/  ULDC.64 UR4, c[0x0][0x8f8] ;  /* 0x00023e0000047ab9 */ /* 0x000fe20000000a00 */
[----:B------:R-:W-:Y:S01]  /*6380*/  UIADD3 UR36, UR36, 0x1, URZ ;  /* 0x0000000124247890 */ /* 0x000fe2000fffe03f */
[----:B------:R-:W-:Y:S01]  /*6390*/  PRMT R0, RZ, 0x7610, R0 ;  /* 0x00007610ff007816 */ /* 0x000fe20000000000 */
[----:B------:R-:W-:Y:S01]  /*63a0*/  UMOV UR55, 0xffffffff ;  /* 0xffffffff00377882 */ /* 0x000fe20000000000 */
[----:B------:R-:W-:Y:S01]  /*63b0*/  IADD3.X R17, R17, UR38, RZ, P0, !PT ;  /* 0x0000002611117c10 */ /* 0x000fe200087fe4ff */
[----:B------:R-:W-:Y:S01]  /*63c0*/  UISETP.NE.AND UP0, UPT, UR36, 0x4, UPT ;  /* 0x000000042400788c */ /* 0x000fe2000bf05270 */
[----:B------:R-:W-:Y:S01]  /*63d0*/  ISETP.GE.U32.AND P0, PT, R16, UR4, PT ;  /* 0x0000000410007c0c */ /* 0x000fe2000bf06070 */
[----:B------:R-:W-:Y:S01]  /*63e0*/  IMAD.MOV.U32 R23, RZ, RZ, -0x1 ;  /* 0xffffffffff177424 */ /* 0x000fe200078e00ff */
[----:B------:R-:W-:Y:S01]  /*63f0*/  MOV R158, 0xffffffff ;  /* 0xffffffff009e7802 */ /* 0x000fe20000000f00 */
[----:B------:R-:W-:Y:S01]  /*6400*/  USEL UR36, UR36, URZ, UP0 ;  /* 0x0000003f24247287 */ /* 0x000fe20008000000 */
[----:B------:R-:W-:-:S13]  /*6410*/  ISETP.GE.U32.AND.EX P0, PT, R17, UR5, PT, P0 ;  /* 0x0000000511007c0c */ /* 0x000fda000bf06100 */
[----:B------:R-:W-:Y:S05]  /*6420*/  @P0 BRA `(.L_x_130) ;  /* 0x0000000400680947 */ /* 0x000fea0003800000 */
[----:B------:R-:W2:Y:S01]  /*6430*/  S2R R12, SR_CTAID.X ;  /* 0x00000000000c7919 */ /* 0x000ea20000002500 */
[----:B-1----:R-:W1:Y:S01]  /*6440*/  LDC.64 R10, c[0x0][0x8d0] ;  /* 0x00023400ff0a7b82 */ /* 0x002e620000000a00 */
[----:B------:R-:W-:Y:S01]  /*6450*/  ULDC UR4, c[0x0][0x150] ;  /* 0x0000540000047ab9 */ /* 0x000fe20000000800 */
[----:B------:R-:W-:Y:S01]  /*6460*/  IMAD.MOV.U32 R8, RZ, RZ, R16 ;  /* 0x000000ffff087224 */ /* 0x000fe200078e0010 */
[----:B------:R-:W3:Y:S01]  /*6470*/  S2R R24, SR_CTAID.Y ;  /* 0x0000000000187919 */ /* 0x000ee20000002600 */
[----:B------:R-:W-:-:S04]  /*6480*/  IMAD.MOV.U32 R9, RZ, RZ, R17 ;  /* 0x000000ffff097224 */ /* 0x000fc800078e0011 */
[----:B------:R-:W4:Y:S08]  /*6490*/  LDC R25, c[0x0][0x144] ;  /* 0x00005100ff197b82 */ /* 0x000f300000000800 */
[----:B------:R-:W3:Y:S08]  /*64a0*/  LDC R0, c[0x0][0x8d8] ;  /* 0x00023600ff007b82 */ /* 0x000ef00000000800 */
[----:B------:R-:W3:Y:S01]  /*64b0*/  LDC.64 R14, c[0x0][0x8c8] ;  /* 0x00023200ff0e7b82 */ /* 0x000ee20000000a00 */
[----:B-1----:R-:W-:-:S04]  /*64c0*/  ISETP.NE.U32.AND P0, PT, R10, RZ, PT ;  /* 0x000000ff0a00720c */ /* 0x002fc80003f05070 */
[----:B------:R-:W-:Y:S02]  /*64d0*/  ISETP.NE.AND.EX P0, PT, R11, RZ, PT, P0 ;  /* 0x000000ff0b00720c */ /* 0x000fe40003f05300 */
[----:B--2---:R-:W-:-:S05]  /*64e0*/  I2FP.F32.U32 R3, R12 ;  /* 0x0000000c00037245 */ /* 0x004fca0000201000 */
[----:B------:R-:W-:-:S04]  /*64f0*/  FMUL R3, R3, UR4 ;  /* 0x0000000403037c20 */ /* 0x000fc80008400000 */
[----:B------:R1:W2:Y:S02]  /*6500*/  F2I.U32.TRUNC.NTZ R23, R3 ;  /* 0x0000000300177305 */ /* 0x0002a4000020f000 */
[----:B----4-:R-:W-:Y:S05]  /*6510*/  @!P0 BRA `(.L_x_131) ;  /* 0x0000000000288947 */ /* 0x010fea0003800000 */
[----:B-1----:R-:W1:Y:S02]  /*6520*/  LDC R3, c[0x0][0x8dc] ;  /* 0x00023700ff037b82 */ /* 0x002e640000000800 */
[----:B-1----:R-:W-:-:S04]  /*6530*/  IADD3 R3, P0, R16, R3, RZ ;  /* 0x0000000310037210 */ /* 0x002fc80007f1e0ff */
        /* <DEDUP_REMOVED lines=8> */
.L_x_131:
[----:B------:R-:W4:Y:S01]  /*65c0*/  LDC.64 R20, c[0x0][0x8e8] ;  /* 0x00023a00ff147b82 */ /* 0x000f220000000a00 */
[-C--:B---3--:R-:W-:Y:S01]  /*65d0*/  SHF.R.U64 R31, R8, R0.reuse, R9 ;  /* 0x00000000081f7219 */ /* 0x088fe20000001209 */
[----:B--2---:R-:W-:Y:S01]  /*65e0*/  IMAD.MOV R23, RZ, RZ, -R23 ;  /* 0x000000ffff177224 */ /* 0x004fe200078e0a17 */
[----:B------:R-:W-:Y:S01]  /*65f0*/  SHF.R.U32.HI R0, RZ, R0, R9 ;  /* 0x00000000ff007219 */ /* 0x000fe20000011609 */
[----:B------:R-:W-:Y:S01]  /*6600*/  ULDC UR4, c[0x0][0x154] ;  /* 0x0000550000047ab9 */ /* 0x000fe20000000800 */
[----:B-1----:R-:W-:Y:S01]  /*6610*/  IADD3 R3, P0, RZ, -R31, RZ ;  /* 0x8000001fff037210 */ /* 0x002fe20007f1e0ff */
[----:B------:R-:W-:Y:S02]  /*6620*/  IMAD R26, R25, R23, R12 ;  /* 0x00000017191a7224 */ /* 0x000fe400078e020c */
[----:B------:R-:W1:Y:S01]  /*6630*/  LDC R6, c[0x0][0x8c0] ;  /* 0x00023000ff067b82 */ /* 0x000e620000000800 */
[----:B------:R-:W-:Y:S01]  /*6640*/  IADD3.X R5, RZ, ~R0, RZ, P0, !PT ;  /* 0x80000000ff057210 */ /* 0x000fe200007fe4ff */
[----:B------:R-:W-:-:S04]  /*6650*/  IMAD.MOV.U32 R7, RZ, RZ, 0x1 ;  /* 0x00000001ff077424 */ /* 0x000fc800078e00ff */
[-C--:B------:R-:W-:Y:S02]  /*6660*/  IMAD R0, R5, R14.reuse, RZ ;  /* 0x0000000e05007224 */ /* 0x080fe400078e02ff */
[----:B------:R-:W2:Y:S01]  /*6670*/  LDC R8, c[0x0][0x8b0] ;  /* 0x00022c00ff087b82 */ /* 0x000ea20000000800 */
[----:B------:R-:W-:-:S04]  /*6680*/  IMAD.WIDE.U32 R4, R3, R14, R16 ;  /* 0x0000000e03047225 */ /* 0x000fc800078e0010 */
[----:B------:R-:W-:Y:S01]  /*6690*/  IMAD R3, R3, R15, R0 ;  /* 0x0000000f03037224 */ /* 0x000fe200078e0200 */
[----:B------:R-:W-:Y:S02]  /*66a0*/  I2FP.F32.U32 R0, R24 ;  /* 0x0000001800007245 */ /* 0x000fe40000201000 */
[----:B------:R-:W3:Y:S01]  /*66b0*/  LDC R28, c[0x0][0x900] ;  /* 0x00024000ff1c7b82 */ /* 0x000ee20000000800 */
[----:B------:R-:W-:Y:S01]  /*66c0*/  IMAD.IADD R3, R5, 0x1, R3 ;  /* 0x0000000105037824 */ /* 0x000fe200078e0203 */
[----:B----4-:R-:W-:Y:S01]  /*66d0*/  ISETP.NE.U32.AND P0, PT, R20, RZ, PT ;  /* 0x000000ff1400720c */ /* 0x010fe20003f05070 */
[----:B------:R-:W-:Y:S01]  /*66e0*/  FMUL R0, R0, UR4 ;  /* 0x0000000400007c20 */ /* 0x000fe20008400000 */
[----:B------:R-:W-:Y:S02]  /*66f0*/  MOV R5, 0xffffffff ;  /* 0xffffffff00057802 */ /* 0x000fe40000000f00 */
[----:B------:R-:W-:Y:S01]  /*6700*/  ISETP.NE.AND.EX P0, PT, R21, RZ, PT, P0 ;  /* 0x000000ff1500720c */ /* 0x000fe20003f05300 */
[----:B------:R4:W3:Y:S01]  /*6710*/  F2I.U32.TRUNC.NTZ R13, R0 ;  /* 0x00000000000d7305 */ /* 0x0008e2000020f000 */
[----:B------:R-:W4:Y:S01]  /*6720*/  LDC R15, c[0x0][0x148] ;  /* 0x00005200ff0f7b82 */ /* 0x000f220000000800 */
[----:B-1----:R-:W-:-:S02]  /*6730*/  SHF.R.U64 R12, R4, R6, R3 ;  /* 0x00000006040c7219 */ /* 0x002fc40000001203 */
[----:B------:R-:W-:-:S05]  /*6740*/  SHF.R.U32.HI R3, RZ, R6, R3 ;  /* 0x00000006ff037219 */ /* 0x000fca0000011603 */
[----:B------:R-:W1:Y:S01]  /*6750*/  LDC R25, c[0x0][0x8a8] ;  /* 0x00022a00ff197b82 */ /* 0x000e620000000800 */
[-CC-:B--2---:R-:W-:Y:S02]  /*6760*/  SHF.R.U64 R10, R12, R8.reuse, R3.reuse ;  /* 0x000000080c0a7219 */ /* 0x184fe40000001203 */
[----:B------:R-:W-:-:S05]  /*6770*/  SHF.R.U32.HI R3, RZ, R8, R3 ;  /* 0x00000008ff037219 */ /* 0x000fca0000011603 */
[----:B------:R-:W2:Y:S01]  /*6780*/  LDC R27, c[0x0][0x8f0] ;  /* 0x00023c00ff1b7b82 */ /* 0x000ea20000000800 */
[-C--:B---3--:R-:W-:Y:S02]  /*6790*/  SHF.L.U32 R4, R5, R28.reuse, RZ ;  /* 0x0000001c05047219 */ /* 0x088fe400000006ff */
[-CC-:B------:R-:W-:Y:S02]  /*67a0*/  SHF.R.U64 R14, R10, R28.reuse, R3.reuse ;  /* 0x0000001c0a0e7219 */ /* 0x180fe40000001203 */
[----:B------:R-:W-:Y:S02]  /*67b0*/  SHF.R.U32.HI R5, RZ, R28, R3 ;  /* 0x0000001cff057219 */ /* 0x000fe40000011603 */
[----:B------:R-:W-:Y:S01]  /*67c0*/  LOP3.LUT R23, RZ, R4, RZ, 0x33, !PT ;  /* 0x00000004ff177212 */ /* 0x000fe200078e33ff */
[----:B------:R-:W3:Y:S01]  /*67d0*/  LDC R29, c[0x0][0x8e0] ;  /* 0x00023800ff1d7b82 */ /* 0x000ee20000000800 */
[----:B------:R-:W-:Y:S01]  /*67e0*/  SHF.L.U32 R28, R7, R28, RZ ;  /* 0x0000001c071c7219 */ /* 0x000fe200000006ff */
[----:B------:R-:W-:-:S06]  /*67f0*/  IMAD.MOV.U32 R4, RZ, RZ, R14 ;  /* 0x000000ffff047224 */ /* 0x000fcc00078e000e */
[----:B------:R-:W1:Y:S01]  /*6800*/  LDC R30, c[0x0][0x8b8] ;  /* 0x00022e00ff1e7b82 */ /* 0x000e620000000800 */
[----:B------:R-:W-:Y:S05]  /*6810*/  @!P0 BRA `(.L_x_132) ;  /* 0x0000000000288947 */ /* 0x000fea0003800000 */
[----:B------:R-:W5:Y:S02]  /*6820*/  LDC R3, c[0x0][0x8f4] ;  /* 0x00023d00ff037b82 */ /* 0x000f640000000800 */
[----:B-----5:R-:W-:-:S04]  /*6830*/  IADD3 R3, P0, R14, R3, RZ ;  /* 0x000000030e037210 */ /* 0x020fc80007f1e0ff */
        /* <DEDUP_REMOVED lines=8> */
.L_x_132:
[----:B------:R-:W-:Y:S02]  /*68c0*/  ISETP.NE.AND P0, PT, R2, 0x1, PT ;  /* 0x000000010200780c */ /* 0x000fe40003f05270 */
[----:B--2-4-:R-:W-:Y:S01]  /*68d0*/  SHF.R.U64 R0, R4, R27, R5 ;  /* 0x0000001b04007219 */ /* 0x014fe20000001205 */
[----:B-1----:R-:W-:Y:S01]  /*68e0*/  VIADD R5, R25, 0xffffffff ;  /* 0xffffffff19057836 */ /* 0x002fe20000000000 */
[----:B------:R-:W-:Y:S02]  /*68f0*/  LOP3.LUT R23, R10, R23, RZ, 0xc0, !PT ;  /* 0x000000170a177212 */ /* 0x000fe400078ec0ff */
[----:B------:R-:W-:Y:S01]  /*6900*/  IADD3 R13, -R13, RZ, RZ ;  /* 0x000000ff0d0d7210 */ /* 0x000fe20007ffe1ff */
[----:B------:R-:W-:Y:S01]  /*6910*/  IMAD.MOV R3, RZ, RZ, -R0 ;  /* 0x000000ffff037224 */ /* 0x000fe200078e0a00 */
[----:B------:R-:W-:Y:S01]  /*6920*/  LOP3.LUT R5, R12, R5, RZ, 0xc0, !PT ;  /* 0x000000050c057212 */ /* 0x000fe200078ec0ff */
[----:B------:R-:W-:Y:S01]  /*6930*/  IMAD R23, R28, R0, R23 ;  /* 0x000000001c177224 */ /* 0x000fe200078e0217 */
[----:B------:R-:W-:Y:S01]  /*6940*/  R2UR UR55, R31 ;  /* 0x000000001f3772ca */ /* 0x000fe200000e0000 */
[----:B---3--:R-:W-:Y:S01]  /*6950*/  IMAD R0, R3, R29, R14 ;  /* 0x0000001d03007224 */ /* 0x008fe200078e020e */
[----:B------:R-:W-:Y:S01]  /*6960*/  MOV R3, 0x1 ;  /* 0x0000000100037802 */ /* 0x000fe20000000f00 */
[----:B------:R-:W-:-:S02]  /*6970*/  @P0 IMAD R26, R15, R13, R24 ;  /* 0x0000000d0f1a0224 */ /* 0x000fc400078e0218 */
[----:B------:R-:W-:Y:S02]  /*6980*/  IMAD R0, R0, R25, R5 ;  /* 0x0000001900007224 */ /* 0x000fe400078e0205 */
[----:B------:R-:W-:-:S05]  /*6990*/  IMAD R23, R23, R30, R26 ;  /* 0x0000001e17177224 */ /* 0x000fca00078e021a */
[----:B------:R-:W-:Y:S02]  /*69a0*/  SEL R158, R0, R23, !P0 ;  /* 0x00000017009e7207 */ /* 0x000fe40004000000 */
[----:B------:R-:W-:Y:S02]  /*69b0*/  SEL R23, R23, R0, !P0 ;  /* 0x0000000017177207 */ /* 0x000fe40004000000 */
[----:B------:R-:W-:-:S07]  /*69c0*/  PRMT R0, R3, 0x7610, R0 ;  /* 0x0000761003007816 */ /* 0x000fce0000000000 */
.L_x_130:
[----:B------:R-:W-:Y:S01]  /*69d0*/  UIADD3 UR43, UR44, UR43, URZ ;  /* 0x0000002b2c2b7290 */ /* 0x000fe2000fffe03f */
[----:B------:R-:W-:Y:S01]  /*69e0*/  LOP3.LUT P0, RZ, R0, 0xff, RZ, 0xc0, !PT ;  /* 0x000000ff00ff7812 */ /* 0x000fe2000780c0ff */
[----:B------:R-:W-:Y:S02]  /*69f0*/  UIADD3 UR39, UR39, 0x8, URZ ;  /* 0x0000000827277890 */ /* 0x000fe4000fffe03f */
[----:B------:R-:W-:Y:S02]  /*6a00*/  USHF.R.U32.HI UR4, URZ, 0x2, UR43 ;  /* 0x000000023f047899 */ /* 0x000fe4000801162b */
[----:B------:R-:W-:Y:S02]  /*6a10*/  UISETP.GT.U32.AND UP0, UPT, UR43, 0x3, UPT ;  /* 0x000000032b00788c */ /* 0x000fe4000bf04070 */
[----:B------:R-:W-:Y:S02]  /*6a20*/  ULOP3.LUT UR4, UR4, 0x1, URZ, 0xc0, !UPT ;  /* 0x0000000104047892 */ /* 0x000fe4000f8ec03f */
[----:B------:R-:W-:-:S02]  /*6a30*/  UISETP.LT.U32.AND UP1, UPT, UR44, 0x4, UP0 ;  /* 0x000000042c00788c */ /* 0x000fc40008721070 */
[----:B------:R-:W-:Y:S02]  /*6a40*/  UISETP.NE.U32.AND UP2, UPT, UR4, 0x1, UPT ;  /* 0x000000010400788c */ /* 0x000fe4000bf45070 */
[----:B------:R-:W-:Y:S02]  /*6a50*/  USEL UR5, URZ, 0x1, !UP1 ;  /* 0x000000013f057887 */ /* 0x000fe4000c800000 */
[----:B------:R-:W-:Y:S02]  /*6a60*/  UISETP.GT.U32.AND UP0, UPT, UR44, 0x3, !UP2 ;  /* 0x000000032c00788c */ /* 0x000fe4000d704070 */
[----:B------:R-:W-:Y:S02]  /*6a70*/  ULOP3.LUT UR43, UR43, 0x3, URZ, 0xc0, !UPT ;  /* 0x000000032b2b7892 */ /* 0x000fe4000f8ec03f */
[----:B------:R-:W-:-:S04]  /*6a80*/  USEL UR4, URZ, 0x1, !UP0 ;  /* 0x000000013f047887 */ /* 0x000fc8000c000000 */
[----:B------:R-:W-:Y:S01]  /*6a90*/  ULOP3.LUT UR42, UR4, UR42, UR5, 0x96, !UPT ;  /* 0x0000002a042a7292 */ /* 0x000fe2000f8e9605 */
[----:B------:R-:W-:Y:S11]  /*6aa0*/  @P0 BRA `(.L_x_133) ;  /* 0xffffffac00180947 */ /* 0x000ff6000383ffff */
[----:B------:R-:W-:-:S13]  /*6ab0*/  PLOP3.LUT P0, PT, PT, PT, PT, 0x8, 0x0 ;  /* 0x000000000000781c */ /* 0x000fda0003f0e170 */
.L_x_22:
[----:B------:R-:W-:Y:S05]  /*6ac0*/  @P0 BRA `(.L_x_14) ;  /* 0x0000002c00f80947 */ /* 0x000fea0003800000 */
[----:B------:R-:W-:Y:S01]  /*6ad0*/  ULDC.64 UR6, c[0x0][0x588] ;  /* 0x0001620000067ab9 */ /* 0x000fe20000000a00 */
[----:B------:R-:W-:Y:S01]  /*6ae0*/  ISETP.NE.AND.EX P1, PT, R162, RZ, PT, P1 ;  /* 0x000000ffa200720c */ /* 0x000fe20003f25310 */
[----:B------:R-:W-:-:S04]  /*6af0*/  DEPBAR.LE SB0, 0x0 ;  /* 0x000080000000791a */ /* 0x000fc80000000000 */
[----:B------:R-:W-:Y:S01]  /*6b00*/  ISETP.NE.U32.AND P0, PT, RZ, UR6, PT ;  /* 0x00000006ff007c0c */ /* 0x000fe2000bf05070 */
[----:B------:R-:W-:Y:S03]  /*6b10*/  BSSY B0, `(.L_x_134) ;  /* 0x0000014000007945 */ /* 0x000fe60003800000 */
[----:B------:R-:W-:-:S13]  /*6b20*/  ISETP.NE.AND.EX P0, PT, RZ, UR7, PT, P0 ;  /* 0x00000007ff007c0c */ /* 0x000fda000bf05300 */
[----:B------:R-:W-:Y:S05]  /*6b30*/  @P0 BRA P1, `(.L_x_135) ;  /* 0x0000000000440947 */ /* 0x000fea0000800000 */
[----:B------:R-:W-:-:S04]  /*6b40*/  ISETP.NE.U32.AND P0, PT, R161, RZ, PT ;  /* 0x000000ffa100720c */ /* 0x000fc80003f05070 */
[----:B------:R-:W-:-:S13]  /*6b50*/  ISETP.NE.AND.EX P0, PT, R162, RZ, PT, P0 ;  /* 0x000000ffa200720c */ /* 0x000fda0003f05300 */
[----:B------:R-:W-:Y:S05]  /*6b60*/  @!P0 BRA `(.L_x_136) ;  /* 0x00000000002c8947 */ /* 0x000fea0003800000 */
[----:B------:R-:W-:-:S13]  /*6b70*/  LOP3.LUT P0, RZ, R154, 0xff, RZ, 0xc0, !PT ;  /* 0x000000ff9aff7812 */ /* 0x000fda000780c0ff */
[----:B------:R-:W-:Y:S05]  /*6b80*/  @!P0 BRA `(.L_x_137) ;  /* 0x0000000000108947 */ /* 0x000fea0003800000 */
[----:B-----5:R-:W-:-:S13]  /*6b90*/  FSETP.NEU.AND P0, PT, R156, RZ, PT ;  /* 0x000000ff9c00720b */ /* 0x020fda0003f0d000 */
[----:B------:R-:W-:Y:S05]  /*6ba0*/  @!P0 BREAK B0 ;  /* 0x0000000000008942 */ /* 0x000fea0003800000 */
[----:B------:R-:W-:Y:S05]  /*6bb0*/  @P0 BRA `(.L_x_135) ;  /* 0x0000000000240947 */ /* 0x000fea0003800000 */
[----:B------:R-:W-:Y:S05]  /*6bc0*/  BRA `(.L_x_14) ;  /* 0x0000002c00b87947 */ /* 0x000fea0003800000 */
.L_x_137:
[----:B------:R-:W-:-:S04]  /*6bd0*/  ISETP.NE.U32.AND P0, PT, RZ, UR6, PT ;  /* 0x00000006ff007c0c */ /* 0x000fc8000bf05070 */
[----:B------:R-:W-:-:S13]  /*6be0*/  ISETP.NE.AND.EX P0, PT, RZ, UR7, PT, P0 ;  /* 0x00000007ff007c0c */ /* 0x000fda000bf05300 */
[----:B------:R-:W-:Y:S05]  /*6bf0*/  @!P0 BREAK B0 ;  /* 0x0000000000008942 */ /* 0x000fea0003800000 */
[----:B------:R-:W-:Y:S05]  /*6c00*/  @P0 BRA `(.L_x_135) ;  /* 0x0000000000100947 */ /* 0x000fea0003800000 */
[----:B------:R-:W-:Y:S05]  /*6c10*/  BRA `(.L_x_14) ;  /* 0x0000002c00a47947 */ /* 0x000fea0003800000 */
.L_x_136:
[----:B-----5:R-:W-:-:S13]  /*6c20*/  FSETP.NEU.AND P0, PT, R156, RZ, PT ;  /* 0x000000ff9c00720b */ /* 0x020fda0003f0d000 */
[----:B------:R-:W-:Y:S05]  /*6c30*/  @!P0 BREAK B0 ;  /* 0x0000000000008942 */ /* 0x000fea0003800000 */
[----:B------:R-:W-:Y:S05]  /*6c40*/  @!P0 BRA `(.L_x_14) ;  /* 0x0000002c00988947 */ /* 0x000fea0003800000 */
.L_x_135:
[----:B-1----:R-:W-:Y:S05]  /*6c50*/  BSYNC B0 ;  /* 0x0000000000007941 */ /* 0x002fea0003800000 */
.L_x_134:
[----:B------:R-:W-:-:S04]  /*6c60*/  LOP3.LUT R19, R19, 0x1, RZ, 0xfc, !PT ;  /* 0x0000000113137812 */ /* 0x000fc800078efcff */
[----:B------:R-:W-:-:S13]  /*6c70*/  ISETP.NE.AND P0, PT, R19, 0x3, PT ;  /* 0x000000031300780c */ /* 0x000fda0003f05270 */
[----:B------:R-:W-:Y:S05]  /*6c80*/  @!P0 BRA `(.L_x_138) ;  /* 0x0000000000048947 */ /* 0x000fea0003800000 */
[----:B------:R-:W-:Y:S01]  /*6c90*/  BPT.TRAP 0x1 ;  /* 0x000000040000795c */ /* 0x000fe20000300000 */
.L_x_138:
[----:B------:R-:W1:Y:S01]  /*6ca0*/  S2UR UR5, SR_CgaCtaId ;  /* 0x00000000000579c3 */ /* 0x000e620000008800 */
[----:B------:R-:W-:Y:S02]  /*6cb0*/  UMOV UR4, 0x400 ;  /* 0x0000040000047882 */ /* 0x000fe40000000000 */
[----:B-1----:R-:W-:-:S04]  /*6cc0*/  ULEA UR4, UR5, UR4, 0x18 ;  /* 0x0000000405047291 */ /* 0x002fc8000f8ec03f */
[----:B------:R-:W-:-:S04]  /*6cd0*/  ULEA UR4, UR36, UR4, 0x3 ;  /* 0x0000000424047291 */ /* 0x000fc8000f8e183f */
[----:B------:R-:W-:-:S04]  /*6ce0*/  UIADD3 UR4, UR4, 0x60, URZ ;  /* 0x0000006004047890 */ /* 0x000fc8000fffe03f */
[----:B------:R-:W-:-:S09]  /*6cf0*/  UPRMT UR4, UR5, 0x654, UR4 ;  /* 0x0000065405047896 */ /* 0x000fd20008000004 */
[----:B------:R-:W-:Y:S01]  /*6d00*/  SYNCS.ARRIVE.TRANS64.RED.A1T0 RZ, [UR4], RZ ;  /* 0x000000ffffff79a7 */ /* 0x000fe20008100404 */
[----:B------:R-:W-:Y:S05]  /*6d10*/  BRA `(.L_x_14) ;  /* 0x0000002c00647947 */ /* 0x000fea0003800000 */
.L_x_13:
[----:B------:R-:W-:Y:S01]  /*6d20*/  ULDC.64 UR4, c[0x0][0x8f8] ;  /* 0x00023e0000047ab9 */ /* 0x000fe20000000a00 */
[----:B------:R-:W-:Y:S01]  /*6d30*/  PRMT R8, RZ, 0x7610, R8 ;  /* 0x00007610ff087816 */ /* 0x000fe20000000008 */
[----:B------:R-:W-:Y:S01]  /*6d40*/  IMAD.MOV.U32 R20, RZ, RZ, -0x1 ;  /* 0xffffffffff147424 */ /* 0x000fe200078e00ff */
[----:B------:R-:W-:Y:S01]  /*6d50*/  ISETP.GE.U32.AND P1, PT, R16, UR4, PT ;  /* 0x0000000410007c0c */ /* 0x000fe2000bf26070 */
[----:B------:R-:W-:Y:S01]  /*6d60*/  IMAD.MOV.U32 R13, RZ, RZ, -0x1 ;  /* 0xffffffffff0d7424 */ /* 0x000fe200078e00ff */
[----:B------:R-:W-:Y:S02]  /*6d70*/  MOV R12, 0xffffffff ;  /* 0xffffffff000c7802 */ /* 0x000fe40000000f00 */
[----:B------:R-:W-:-:S13]  /*6d80*/  ISETP.GE.U32.AND.EX P1, PT, R17, UR5, PT, P1 ;  /* 0x0000000511007c0c */ /* 0x000fda000bf26110 */
        /* <DEDUP_REMOVED lines=19> */
.L_x_140:
        /* <DEDUP_REMOVED lines=10> */
[----:B------:R-:W-:-:S03]  /*6f60*/  IMAD R13, R13, R27, R8 ;  /* 0x0000001b0d0d7224 */ /* 0x000fc600078e0208 */
[----:B------:R-:W5:Y:S01]  /*6f70*/  LDC R29, c[0x0][0x900] ;  /* 0x00024000ff1d7b82 */ /* 0x000f620000000800 */
[----:B------:R-:W-:Y:S01]  /*6f80*/  IMAD.IADD R11, R11, 0x1, R13 ;  /* 0x000000010b0b7824 */ /* 0x000fe200078e020d */
[----:B--2---:R-:W-:-:S04]  /*6f90*/  ISETP.NE.U32.AND P1, PT, R30, RZ, PT ;  /* 0x000000ff1e00720c */ /* 0x004fc80003f25070 */
[----:B------:R-:W-:Y:S02]  /*6fa0*/  ISETP.NE.AND.EX P1, PT, R31, RZ, PT, P1 ;  /* 0x000000ff1f00720c */ /* 0x000fe40003f25310 */
[----:B------:R-:W2:Y:S01]  /*6fb0*/  LDC R26, c[0x0][0x8a8] ;  /* 0x00022a00ff1a7b82 */ /* 0x000ea20000000800 */
[-CC-:B---3--:R-:W-:Y:S01]  /*6fc0*/  SHF.R.U64 R20, R10, R12.reuse, R11.reuse ;  /* 0x0000000c0a147219 */ /* 0x188fe2000000120b */
[----:B------:R-:W-:Y:S01]  /*6fd0*/  IMAD.MOV.U32 R10, RZ, RZ, -0x1 ;  /* 0xffffffffff0a7424 */ /* 0x000fe200078e00ff */
[----:B------:R-:W-:-:S05]  /*6fe0*/  SHF.R.U32.HI R11, RZ, R12, R11 ;  /* 0x0000000cff0b7219 */ /* 0x000fca000001160b */
[----:B------:R-:W3:Y:S01]  /*6ff0*/  LDC R28, c[0x0][0x8f0] ;  /* 0x00023c00ff1c7b82 */ /* 0x000ee20000000800 */
[-CC-:B----4-:R-:W-:Y:S02]  /*7000*/  SHF.R.U64 R25, R20, R14.reuse, R11.reuse ;  /* 0x0000000e14197219 */ /* 0x190fe4000000120b */
[----:B------:R-:W-:-:S05]  /*7010*/  SHF.R.U32.HI R8, RZ, R14, R11 ;  /* 0x0000000eff087219 */ /* 0x000fca000001160b */
[----:B------:R-:W4:Y:S01]  /*7020*/  LDC R32, c[0x0][0x8e0] ;  /* 0x00023800ff207b82 */ /* 0x000f220000000800 */
[-C--:B-----5:R-:W-:Y:S02]  /*7030*/  SHF.L.U32 R10, R10, R29.reuse, RZ ;  /* 0x0000001d0a0a7219 */ /* 0x0a0fe400000006ff */
[-CC-:B------:R-:W-:Y:S02]  /*7040*/  SHF.R.U64 R27, R25, R29.reuse, R8.reuse ;  /* 0x0000001d191b7219 */ /* 0x180fe40000001208 */
[----:B------:R-:W-:Y:S02]  /*7050*/  LOP3.LUT R36, RZ, R10, RZ, 0x33, !PT ;  /* 0x0000000aff247212 */ /* 0x000fe400078e33ff */
[----:B------:R-:W-:Y:S01]  /*7060*/  SHF.R.U32.HI R11, RZ, R29, R8 ;  /* 0x0000001dff0b7219 */ /* 0x000fe20000011608 */
[----:B------:R-:W1:Y:S01]  /*7070*/  LDC R33, c[0x0][0x8b8] ;  /* 0x00022e00ff217b82 */ /* 0x000e620000000800 */
[----:B------:R-:W-:Y:S01]  /*7080*/  IMAD.MOV.U32 R10, RZ, RZ, R27 ;  /* 0x000000ffff0a7224 */ /* 0x000fe200078e001b */
[----:B------:R-:W-:Y:S06]  /*7090*/  @!P1 BRA `(.L_x_141) ;  /* 0x0000000000289947 */ /* 0x000fec0003800000 */
        /* <DEDUP_REMOVED lines=10> */
.L_x_141:
[----:B------:R-:W-:Y:S01]  /*7140*/  ISETP.NE.AND P1, PT, R2, 0x1, PT ;  /* 0x000000010200780c */ /* 0x000fe20003f25270 */
[----:B------:R-:W-:Y:S01]  /*7150*/  IMAD.MOV.U32 R12, RZ, RZ, R23 ;  /* 0x000000ffff0c7224 */ /* 0x000fe200078e0017 */
[----:B---3--:R-:W-:Y:S01]  /*7160*/  SHF.R.U64 R8, R10, R28, R11 ;  /* 0x0000001c0a087219 */ /* 0x008fe2000000120b */
[----:B--2---:R-:W-:Y:S01]  /*7170*/  VIADD R11, R26, 0xffffffff ;  /* 0xffffffff1a0b7836 */ /* 0x004fe20000000000 */
[----:B------:R-:W-:Y:S02]  /*7180*/  SHF.L.U32 R34, R34, R29, RZ ;  /* 0x0000001d22227219 */ /* 0x000fe400000006ff */
[----:B------:R-:W-:Y:S02]  /*7190*/  LOP3.LUT R7, R25, R36, RZ, 0xc0, !PT ;  /* 0x0000002419077212 */ /* 0x000fe400078ec0ff */
[----:B------:R-:W-:-:S03]  /*71a0*/  IADD3 R10, -R8, RZ, RZ ;  /* 0x000000ff080a7210 */ /* 0x000fc60007ffe1ff */
[----:B------:R-:W-:Y:S01]  /*71b0*/  IMAD R8, R34, R8, R7 ;  /* 0x0000000822087224 */ /* 0x000fe200078e0207 */
[----:B------:R-:W-:Y:S01]  /*71c0*/  LOP3.LUT R7, R20, R11, RZ, 0xc0, !PT ;  /* 0x0000000b14077212 */ /* 0x000fe200078ec0ff */
[----:B------:R-:W-:Y:S02]  /*71d0*/  @P1 IMAD R3, R9, R24, R6 ;  /* 0x0000001809031224 */ /* 0x000fe400078e0206 */
[----:B----4-:R-:W-:Y:S02]  /*71e0*/  IMAD R6, R10, R32, R27 ;  /* 0x000000200a067224 */ /* 0x010fe400078e021b */
[----:B-1----:R-:W-:Y:S02]  /*71f0*/  IMAD R3, R8, R33, R3 ;  /* 0x0000002108037224 */ /* 0x002fe400078e0203 */
[----:B------:R-:W-:Y:S02]  /*7200*/  IMAD R6, R6, R26, R7 ;  /* 0x0000001a06067224 */ /* 0x000fe400078e0207 */
[----:B------:R-:W-:-:S03]  /*7210*/  IMAD.MOV.U32 R8, RZ, RZ, 0x1 ;  /* 0x00000001ff087424 */ /* 0x000fc600078e00ff */
[----:B------:R-:W-:Y:S02]  /*7220*/  SEL R13, R6, R3, !P1 ;  /* 0x00000003060d7207 */ /* 0x000fe40004800000 */
[----:B------:R-:W-:-:S07]  /*7230*/  SEL R20, R3, R6, !P1 ;  /* 0x0000000603147207 */ /* 0x000fce0004800000 */
.L_x_139:
[----:B------:R-:W-:-:S08]  /*7240*/  NOP ;  /* 0x0000000000007918 */ /* 0x000fd00000000000 */
[----:B------:R-:W2:-:S00]  /*7250*/  USETMAXREG.DEALLOC.CTAPOOL 0x28 ;  /* 0x00000028000079c8 */ /* 0x000e8000080e0500 */
[----:B--2---:R-:W-:-:S13]  /*7260*/  ISETP.NE.AND P1, PT, R0, 0x1, PT ;  /* 0x000000010000780c */ /* 0x004fda0003f25270 */
[----:B------:R-:W-:Y:S05]  /*7270*/  @!P1 BRA `(.L_x_14) ;  /* 0x00000028000c9947 */ /* 0x000fea0003800000 */
[----:B------:R-:W-:Y:S05]  /*7280*/  @!P4 BRA `(.L_x_142) ;  /* 0x000000180020c947 */ /* 0x000fea0003800000 */
[----:B------:R-:W-:-:S13]  /*7290*/  ISETP.NE.OR P0, PT, R0, 0x2, P0 ;  /* 0x000000020000780c */ /* 0x000fda0000705670 */
[----:B------:R-:W-:Y:S05]  /*72a0*/  @P0 BRA `(.L_x_14) ;  /* 0x0000002800000947 */ /* 0x000fea0003800000 */
[----:B------:R-:W-:-:S13]  /*72b0*/  LOP3.LUT P1, RZ, R8, 0xff, RZ, 0xc0, !PT ;  /* 0x000000ff08ff7812 */ /* 0x000fda000782c0ff */
[----:B------:R-:W-:Y:S05]  /*72c0*/  @!P1 BRA `(.L_x_143) ;  /* 0x0000000000189947 */ /* 0x000fea0003800000 */
[----:B------:R-:W-:Y:S01]  /*72d0*/  UMOV UR4, 0x400 ;  /* 0x0000040000047882 */ /* 0x000fe20000000000 */
[----:B------:R-:W-:Y:S01]  /*72e0*/  MOV R0, RZ ;  /* 0x000000ff00007202 */ /* 0x000fe20000000f00 */
[----:B-1----:R-:W-:-:S03]  /*72f0*/  ULEA UR4, UR37, UR4, 0x18 ;  /* 0x0000000425047291 */ /* 0x002fc6000f8ec03f */
[----:B------:R-:W-:-:S06]  /*7300*/  SHF.L.U32 R0, R0, 0x1f, RZ ;  /* 0x0000001f00007819 */ /* 0x000fcc00000006ff */
[----:B------:R-:W1:Y:S02]  /*7310*/  SYNCS.PHASECHK.TRANS64.TRYWAIT P0, [UR4+0x88], R0 ;  /* 0x00008800ff0075a7 */ /* 0x000e640008000144 */
[----:B-1----:R-:W-:Y:S05]  /*7320*/  @!P0 BRA `(.L_x_144) ;  /* 0x0000002800b88947 */ /* 0x002fea0003800000 */
.L_x_143:
[----:B------:R-:W-:Y:S01]  /*7330*/  PRMT R9, RZ, 0x7610, R9 ;  /* 0x00007610ff097816 */ /* 0x000fe20000000009 */
[----:B------:R-:W-:Y:S06]  /*7340*/  @P3 BRA `(.L_x_145) ;  /* 0x0000000000243947 */ /* 0x000fec0003800000 */
[----:B------:R-:W-:Y:S02]  /*7350*/  ULDC.64 UR4, c[0x0][0x588] ;  /* 0x0001620000047ab9 */ /* 0x000fe40000000a00 */
[----:B------:R-:W-:-:S04]  /*7360*/  ISETP.NE.U32.AND P0, PT, RZ, UR4, PT ;  /* 0x00000004ff007c0c */ /* 0x000fc8000bf05070 */
[----:B------:R-:W-:-:S13]  /*7370*/  ISETP.NE.AND.EX P0, PT, RZ, UR5, PT, P0 ;  /* 0x00000005ff007c0c */ /* 0x000fda000bf05300 */
[----:B------:R-:W-:Y:S05]  /*7380*/  @!P0 BRA `(.L_x_146) ;  /* 0x00000000000c8947 */ /* 0x000fea0003800000 */
[----:B------:R2:W5:Y:S01]  /*7390*/  LDG.E R11, desc[UR48][R4.64] ;  /* 0x00000030040b7981 */ /* 0x000562000c1e1900 */
[----:B------:R-:W-:Y:S01]  /*73a0*/  IMAD.MOV.U32 R9, RZ, RZ, 0x1 ;  /* 0x00000001ff097424 */ /* 0x000fe200078e00ff */
[----:B------:R-:W-:Y:S06]  /*73b0*/  BRA `(.L_x_145) ;  /* 0x0000000000087947 */ /* 0x000fec0003800000 */
.L_x_146:
[----:B------:R-:W3:Y:S01]  /*73c0*/  LDC R11, c[0x0][0x580] ;  /* 0x00016000ff0b7b82 */ /* 0x000ee20000000800 */
[----:B------:R-:W-:-:S07]  /*73d0*/  IMAD.MOV.U32 R9, RZ, RZ, 0x1 ;  /* 0x00000001ff097424 */ /* 0x000fce00078e00ff */
.L_x_145:
[----:B------:R-:W-:Y:S05]  /*73e0*/  @!P1 BRA `(.L_x_147) ;  /* 0x0000001400509947 */ /* 0x000fea0003800000 */
[----:B-1----:R-:W1:Y:S01]  /*73f0*/  LDC R0, c[0x0][0x900] ;  /* 0x00024000ff007b82 */ /* 0x002e620000000800 */
[----:B--2---:R-:W-:Y:S01]  /*7400*/  MOV R5, 0xffffffff ;  /* 0xffffffff00057802 */ /* 0x004fe20000000f00 */
[----:B------:R-:W-:Y:S01]  /*7410*/  IMAD.MOV.U32 R7, RZ, RZ, 0x1 ;  /* 0x00000001ff077424 */ /* 0x000fe200078e00ff */
[----:B------:R-:W-:Y:S01]  /*7420*/  LOP3.LUT R10, R19, 0x2, RZ, 0xfc, !PT ;  /* 0x00000002130a7812 */ /* 0x000fe200078efcff */
[----:B------:R-:W-:Y:S01]  /*7430*/  ULDC.64 UR22, c[0x0][0x198] ;  /* 0x0000660000167ab9 */ /* 0x000fe20000000a00 */
[----:B------:R-:W-:Y:S01]  /*7440*/  ULDC.64 UR4, c[0x0][0x588] ;  /* 0x0001620000047ab9 */ /* 0x000fe20000000a00 */
[----:B------:R-:W-:Y:S01]  /*7450*/  ULDC.64 UR6, c[0x0][0x8f8] ;  /* 0x00023e0000067ab9 */ /* 0x000fe20000000a00 */
[----:B------:R-:W-:Y:S01]  /*7460*/  ULDC.64 UR14, c[0x0][0x590] ;  /* 0x00016400000e7ab9 */ /* 0x000fe20000000a00 */
[----:B------:R-:W2:Y:S01]  /*7470*/  LDC R3, c[0x0][0x8a8] ;  /* 0x00022a00ff037b82 */ /* 0x000ea20000000800 */
[-C--:B-1----:R-:W-:Y:S02]  /*7480*/  SHF.L.U32 R5, R5, R0.reuse, RZ ;  /* 0x0000000005057219 */ /* 0x082fe400000006ff */
[----:B------:R-:W-:-:S02]  /*7490*/  SHF.L.U32 R0, R7, R0, RZ ;  /* 0x0000000007007219 */ /* 0x000fc400000006ff */
[----:B------:R-:W-:Y:S01]  /*74a0*/  LOP3.LUT R8, RZ, R5, RZ, 0x33, !PT ;  /* 0x00000005ff087212 */ /* 0x000fe200078e33ff */
[----:B--2---:R-:W-:-:S07]  /*74b0*/  VIADD R3, R3, 0xffffffff ;  /* 0xffffffff03037836 */ /* 0x004fce0000000000 */
.L_x_203:
[----:B------:R-:W-:Y:S02]  /*74c0*/  ISETP.NE.U32.AND P0, PT, RZ, UR14, PT ;  /* 0x0000000eff007c0c */ /* 0x000fe4000bf05070 */
[----:B------:R-:W-:Y:S02]  /*74d0*/  R2UR UR43, R20 ;  /* 0x00000000142b72ca */ /* 0x000fe400000e0000 */
[----:B------:R-:W-:Y:S02]  /*74e0*/  R2UR UR42, R13 ;  /* 0x000000000d2a72ca */ /* 0x000fe400000e0000 */
[----:B------:R-:W-:-:S09]  /*74f0*/  ISETP.NE.AND.EX P0, PT, RZ, UR15, PT, P0 ;  /* 0x0000000fff007c0c */ /* 0x000fd2000bf05300 */
[----:B------:R-:W-:Y:S02]  /*7500*/  USHF.L.U32 UR43, UR43, 0x7, URZ ;  /* 0x000000072b2b7899 */ /* 0x000fe4000800063f */
[----:B------:R-:W-:Y:S02]  /*7510*/  USHF.L.U32 UR42, UR42, 0x8, URZ ;  /* 0x000000082a2a7899 */ /* 0x000fe4000800063f */
[----:B--234-:R-:W-:Y:S10]  /*7520*/  @!P0 BRA `(.L_x_148) ;  /* 0x00000000002c8947 */ /* 0x01cff40003800000 */
[----:B------:R-:W-:-:S04]  /*7530*/  ISETP.NE.U32.AND P1, PT, RZ, UR4, PT ;  /* 0x00000004ff007c0c */ /* 0x000fc8000bf25070 */
[----:B------:R-:W-:-:S13]  /*7540*/  ISETP.NE.AND.EX P1, PT, RZ, UR5, PT, P1 ;  /* 0x00000005ff007c0c */ /* 0x000fda000bf25310 */
[----:B------:R-:W-:Y:S05]  /*7550*/  @!P1 BRA `(.L_x_149) ;  /* 0x0000000000189947 */ /* 0x000fea0003800000 */
[----:B------:R-:W1:Y:S01]  /*7560*/  LDC.64 R4, c[0x0][0x588] ;  /* 0x00016200ff047b82 */ /* 0x000e620000000a00 */
[----:B------:R-:W-:-:S04]  /*7570*/  IMAD R7, R12, UR14, RZ ;  /* 0x0000000e0c077c24 */ /* 0x000fc8000f8e02ff */
[----:B-1----:R-:W-:-:S05]  /*7580*/  IMAD.WIDE R4, R7, 0x4, R4 ;  /* 0x0000000407047825 */ /* 0x002fca00078e0204 */
[----:B---3-5:R2:W5:Y:S01]  /*7590*/  LDG.E R11, desc[UR48][R4.64] ;  /* 0x00000030040b7981 */ /* 0x028562000c1e1900 */
[----:B------:R-:W-:Y:S01]  /*75a0*/  MOV R9, 0x1 ;  /* 0x0000000100097802 */ /* 0x000fe20000000f00 */
[----:B------:R-:W-:Y:S06]  /*75b0*/  BRA `(.L_x_148) ;  /* 0x0000000000087947 */ /* 0x000fec0003800000 */
.L_x_149:
[----:B---3-5:R-:W1:Y:S01]  /*75c0*/  LDC R11, c[0x0][0x580] ;  /* 0x00016000ff0b7b82 */ /* 0x028e620000000800 */
[----:B------:R-:W-:-:S07]  /*75d0*/  IMAD.MOV.U32 R9, RZ, RZ, 0x1 ;  /* 0x00000001ff097424 */ /* 0x000fce00078e00ff */
.L_x_148:
[----:B------:R-:W-:Y:S05]  /*75e0*/  @!P0 BRA `(.L_x_150) ;  /* 0x00000000001c8947 */ /* 0x000fea0003800000 */
[----:B------:R-:W-:-:S13]  /*75f0*/  LOP3.LUT P2, RZ, R9, 0xff, RZ, 0xc0, !PT ;  /* 0x000000ff09ff7812 */ /* 0x000fda000784c0ff */
[----:B--2---:R-:W2:Y:S02]  /*7600*/  @!P2 LDC.64 R4, c[0x0][0x588] ;  /* 0x00016200ff04ab82 */ /* 0x004ea40000000a00 */
[----:B--2---:R-:W-:-:S04]  /*7610*/  @!P2 ISETP.NE.U32.AND P0, PT, R4, RZ, PT ;  /* 0x000000ff0400a20c */ /* 0x004fc80003f05070 */
[----:B------:R-:W-:Y:S02]  /*7620*/  @!P2 ISETP.NE.AND.EX P1, PT, R5, RZ, PT, P0 ;  /* 0x000000ff0500a20c */ /* 0x000fe40003f25300 */
[----:B-1-3-5:R-:W-:Y:S02]  /*7630*/  @P2 FSETP.EQ.AND P0, PT, R11, RZ, PT ;  /* 0x000000ff0b00220b */ /* 0x02afe40003f02000 */
[----:B------:R-:W-:Y:S01]  /*7640*/  @!P2 PLOP3.LUT P0, PT, P1, PT, PT, 0x8, 0x0 ;  /* 0x000000000000a81c */ /* 0x000fe20000f0e170 */
[----:B------:R-:W-:-:S12]  /*7650*/  BRA `(.L_x_151) ;  /* 0x0000000000047947 */ /* 0x000fd80003800000 */
.L_x_150:
[----:B-1-3-5:R-:W-:-:S13]  /*7660*/  FSETP.EQ.AND P0, PT, R11, RZ, PT ;  /* 0x000000ff0b00720b */ /* 0x02afda0003f02000 */
.L_x_151:
[----:B------:R-:W-:Y:S02]  /*7670*/  ISETP.NE.AND P2, PT, R10, 0x3, PT ;  /* 0x000000030a00780c */ /* 0x000fe40003f45270 */
[----:B------:R-:W-:-:S04]  /*7680*/  ELECT P1, URZ, PT ;  /* 0x00000000003f782f */ /* 0x000fc80003820000 */
[----:B------:R-:W-:-:S07]  /*7690*/  PLOP3.LUT P0, PT, P1, P0, PT, 0x20, 0x0 ;  /* 0x000000000000781c */ /* 0x000fce0000f00470 */
[----:B------:R-:W-:Y:S06]  /*76a0*/  @!P2 BRA `(.L_x_152) ;  /* 0x000000000004a947 */ /* 0x000fec0003800000 */
[----:B------:R-:W-:Y:S01]  /*76b0*/  BPT.TRAP 0x1 ;  /* 0x000000040000795c */ /* 0x000fe20000300000 */
.L_x_152:
[----:B------:R-:W1:Y:S01]  /*76c0*/  S2UR UR37, SR_CgaCtaId ;  /* 0x00000000002579c3 */ /* 0x000e620000008800 */
[----:B------:R-:W-:Y:S01]  /*76d0*/  UMOV UR13, 0x400 ;  /* 0x00000400000d7882 */ /* 0x000fe20000000000 */
[----:B--2---:R-:W-:-:S05]  /*76e0*/  IMAD.MOV.U32 R4, RZ, RZ, 0x1 ;  /* 0x00000001ff047424 */ /* 0x004fca00078e00ff */
[----:B------:R-:W-:Y:S01]  /*76f0*/  SHF.L.U32 R4, R4, 0x1f, RZ ;  /* 0x0000001f04047819 */ /* 0x000fe200000006ff */
[----:B-1----:R-:W-:-:S09]  /*7700*/  ULEA UR13, UR37, UR13, 0x18 ;  /* 0x0000000d250d7291 */ /* 0x002fd2000f8ec03f */
[----:B------:R-:W1:Y:S02]  /*7710*/  SYNCS.PHASECHK.TRANS64.TRYWAIT P1, [UR13+0x60], R4 ;  /* 0x00006004ff0075a7 */ /* 0x000e64000802014d */
[----:B-1----:R-:W-:Y:S05]  /*7720*/  @!P1 BRA `(.L_x_153) ;  /* 0x0000002400d09947 */ /* 0x002fea0003800000 */
.L_x_238:
[----:B------:R-:W-:Y:S04]  /*7730*/  BSSY B0, `(.L_x_154) ;  /* 0x000000e000007945 */ /* 0x000fe80003800000 */
[----:B------:R-:W-:Y:S05]  /*7740*/  @!P0 BRA `(.L_x_155) ;  /* 0x0000000000308947 */ /* 0x000fea0003800000 */
[----:B------:R-:W-:Y:S01]  /*7750*/  R2UR UR44, R12 ;  /* 0x000000000c2c72ca */ /* 0x000fe200000e0000 */
[----:B------:R-:W-:Y:S02]  /*7760*/  UIADD3 UR8, UP0, UR22, 0x3f0, URZ ;  /* 0x000003f016087890 */ /* 0x000fe4000ff1e03f */
[----:B------:R-:W-:Y:S02]  /*7770*/  UIADD3 UR40, UR13, 0x200, URZ ;  /* 0x000002000d287890 */ /* 0x000fe4000fffe03f */
[----:B------:R-:W-:Y:S02]  /*7780*/  UIADD3 UR41, UR13, 0x40, URZ ;  /* 0x000000400d297890 */ /* 0x000fe4000fffe03f */
[----:B------:R-:W-:Y:S01]  /*7790*/  UIADD3.X UR9, URZ, UR23, URZ, UP0, !UPT ;  /* 0x000000173f097290 */ /* 0x000fe200087fe43f */
[----:B------:R-:W-:Y:S01]  /*77a0*/  UMOV UR10, 0x0 ;  /* 0x00000000000a7882 */ /* 0x000fe20000000000 */
[----:B------:R-:W-:-:S07]  /*77b0*/  UMOV UR11, 0x10000000 ;  /* 0x10000000000b7882 */ /* 0x000fce0000000000 */
[----:B------:R2:W-:Y:S02]  /*77c0*/  UTMALDG.3D [UR40], [UR8], desc[UR10] ;  /* 0x00000a28080075b4 */ /* 0x0005e40008011000 */
[----:B--2---:R-:W-:Y:S05]  /*77d0*/  @!P2 BRA `(.L_x_156) ;  /* 0x000000000004a947 */ /* 0x004fea0003800000 */
[----:B------:R-:W-:Y:S01]  /*77e0*/  BPT.TRAP 0x1 ;  /* 0x000000040000795c */ /* 0x000fe20000300000 */
.L_x_156:
[----:B-1----:R-:W1:Y:S02]  /*77f0*/  LDC R5, c[0x0][0x800] ;  /* 0x00020000ff057b82 */ /* 0x002e640000000800 */
[----:B-1----:R2:W-:Y:S02]  /*7800*/  SYNCS.ARRIVE.TRANS64.RED.A0TR RZ, [UR13+0x40], R5 ;  /* 0x00004005ffff79a7 */ /* 0x0025e4000830040d */
.L_x_155:
[----:B------:R-:W-:Y:S05]  /*7810*/  BSYNC B0 ;  /* 0x0000000000007941 */ /* 0x000fea0003800000 */
.L_x_154:
[----:B------:R-:W-:Y:S05]  /*7820*/  @!P2 BRA `(.L_x_157) ;  /* 0x000000000004a947 */ /* 0x000fea0003800000 */
[----:B------:R-:W-:Y:S01]  /*7830*/  BPT.TRAP 0x1 ;  /* 0x000000040000795c */ /* 0x000fe20000300000 */
.L_x_157:
[----:B------:R-:W-:-:S04]  /*7840*/  UIADD3 UR33, UR13, 0x40, URZ ;  /* 0x000000400d217890 */ /* 0x000fc8000fffe03f */
[----:B------:R-:W-:-:S09]  /*7850*/  UPRMT UR16, UR37, 0x654, UR33 ;  /* 0x0000065425107896 */ /* 0x000fd20008000021 */
[----:B------:R-:W-:Y:S01]  /*7860*/  SYNCS.ARRIVE.TRANS64.RED.A1T0 RZ, [UR16], RZ ;  /* 0x000000ffffff79a7 */ /* 0x000fe20008100410 */
[----:B------:R-:W-:Y:S05]  /*7870*/  @!P2 BRA `(.L_x_158) ;  /* 0x000000000004a947 */ /* 0x000fea0003800000 */
[----:B------:R-:W-:Y:S01]  /*7880*/  BPT.TRAP 0x1 ;  /* 0x000000040000795c */ /* 0x000fe20000300000 */
.L_x_158:
[----:B------:R-:W3:Y:S02]  /*7890*/  SYNCS.PHASECHK.TRANS64.TRYWAIT P1, [UR13+0x68], R4 ;  /* 0x00006804ff0075a7 */ /* 0x000ee4000802014d */
[----:B---3--:R-:W-:Y:S05]  /*78a0*/  @!P1 BRA `(.L_x_159) ;  /* 0x0000002400889947 */ /* 0x008fea0003800000 */
.L_x_239:
[----:B------:R-:W-:Y:S04]  /*78b0*/  BSSY B0, `(.L_x_160) ;  /* 0x0000010000007945 */ /* 0x000fe80003800000 */
[----:B------:R-:W-:Y:S05]  /*78c0*/  @!P0 BRA `(.L_x_161) ;  /* 0x0000000000388947 */ /* 0x000fea0003800000 */
[----:B------:R-:W-:Y:S01]  /*78d0*/  UIADD3 UR18, UP0, UR22, 0x3f0, URZ ;  /* 0x000003f016127890 */ /* 0x000fe2000ff1e03f */
[----:B------:R-:W-:Y:S01]  /*78e0*/  R2UR UR12, R12 ;  /* 0x000000000c0c72ca */ /* 0x000fe200000e0000 */
[----:B------:R-:W-:Y:S02]  /*78f0*/  UIADD3 UR10, UR42, 0x20, URZ ;  /* 0x000000202a0a7890 */ /* 0x000fe4000fffe03f */
[----:B------:R-:W-:Y:S02]  /*7900*/  UIADD3 UR8, UR13, 0x2200, URZ ;  /* 0x000022000d087890 */ /* 0x000fe4000fffe03f */
[----:B------:R-:W-:Y:S02]  /*7910*/  UIADD3 UR9, UR13, 0x48, URZ ;  /* 0x000000480d097890 */ /* 0x000fe4000fffe03f */
[----:B------:R-:W-:Y:S01]  /*7920*/  UIADD3.X UR19, URZ, UR23, URZ, UP0, !UPT ;  /* 0x000000173f137290 */ /* 0x000fe200087fe43f */
[----:B------:R-:W-:Y:S01]  /*7930*/  UMOV UR20, 0x0 ;  /* 0x0000000000147882 */ /* 0x000fe20000000000 */
[----:B------:R-:W-:Y:S01]  /*7940*/  UMOV UR21, 0x10000000 ;  /* 0x1000000000157882 */ /* 0x000fe20000000000 */
[----:B------:R-:W-:-:S06]  /*7950*/  UMOV UR11, UR43 ;  /* 0x0000002b000b7c82 */ /* 0x000fcc0008000000 */
[----:B------:R3:W-:Y:S02]  /*7960*/  UTMALDG.3D [UR8], [UR18], desc[UR20] ;  /* 0x00001408120075b4 */ /* 0x0007e40008011000 */
[----:B---3--:R-:W-:Y:S05]  /*7970*/  @!P2 BRA `(.L_x_162) ;  /* 0x000000000004a947 */ /* 0x008fea0003800000 */
[----:B------:R-:W-:Y:S01]  /*7980*/  BPT.TRAP 0x1 ;  /* 0x000000040000795c */ /* 0x000fe20000300000 */
.L_x_162:
[----:B-12---:R-:W1:Y:S02]  /*7990*/  LDC R5, c[0x0][0x800] ;  /* 0x00020000ff057b82 */ /* 0x006e640000000800 */
[----:B-1----:R3:W-:Y:S02]  /*79a0*/  SYNCS.ARRIVE.TRANS64.RED.A0TR RZ, [UR13+0x48], R5 ;  /* 0x00004805ffff79a7 */ /* 0x0027e4000830040d */
.L_x_161:
[----:B------:R-:W-:Y:S05]  /*79b0*/  BSYNC B0 ;  /* 0x0000000000007941 */ /* 0x000fea0003800000 */
.L_x_160:
[----:B------:R-:W-:Y:S05]  /*79c0*/  @!P2 BRA `(.L_x_163) ;  /* 0x000000000004a947 */ /* 0x000fea0003800000 */
[----:B------:R-:W-:Y:S01]  /*79d0*/  BPT.TRAP 0x1 ;  /* 0x000000040000795c */ /* 0x000fe20000300000 */
.L_x_163:
[----:B------:R-:W-:-:S04]  /*79e0*/  UIADD3 UR25, UR13, 0x48, URZ ;  /* 0x000000480d197890 */ /* 0x000fc8000fffe03f */
[----:B------:R-:W-:-:S09]  /*79f0*/  UPRMT UR18, UR37, 0x654, UR25 ;  /* 0x0000065425127896 */ /* 0x000fd20008000019 */
[----:B------:R-:W-:Y:S01]  /*7a00*/  SYNCS.ARRIVE.TRANS64.RED.A1T0 RZ, [UR18], RZ ;  /* 0x000000ffffff79a7 */ /* 0x000fe20008100412 */
[----:B------:R-:W-:Y:S05]  /*7a10*/  @!P2 BRA `(.L_x_164) ;  /* 0x000000000004a947 */ /* 0x000fea0003800000 */
[----:B------:R-:W-:Y:S01]  /*7a20*/  BPT.TRAP 0x1 ;  /* 0x000000040000795c */ /* 0x000fe20000300000 */
.L_x_164:
[----:B------:R-:W4:Y:S02]  /*7a30*/  SYNCS.PHASECHK.TRANS64.TRYWAIT P1, [UR13+0x70], R4 ;  /* 0x00007004ff0075a7 */ /* 0x000f24000802014d */
[----:B----4-:R-:W-:Y:S05]  /*7a40*/  @!P1 BRA `(.L_x_165) ;  /* 0x0000002400389947 */ /* 0x010fea0003800000 */
.L_x_240:
        /* <DEDUP_REMOVED lines=12> */
[----:B----4-:R-:W-:Y:S05]  /*7b10*/  @!P2 BRA `(.L_x_168) ;  /* 0x000000000004a947 */ /* 0x010fea0003800000 */
[----:B------:R-:W-:Y:S01]  /*7b20*/  BPT.TRAP 0x1 ;  /* 0x000000040000795c */ /* 0x000fe20000300000 */
.L_x_168:
[----:B-123--:R-:W1:Y:S02]  /*7b30*/  LDC R5, c[0x0][0x800] ;  /* 0x00020000ff057b82 */ /* 0x00ee640000000800 */
[----:B-1----:R4:W-:Y:S02]  /*7b40*/  SYNCS.ARRIVE.TRANS64.RED.A0TR RZ, [UR13+0x50], R5 ;  /* 0x00005005ffff79a7 */ /* 0x0029e4000830040d */
.L_x_167:
[----:B------:R-:W-:Y:S05]  /*7b50*/  BSYNC B0 ;  /* 0x0000000000007941 */ /* 0x000fea0003800000 */
.L_x_166:
[----:B------:R-:W-:Y:S05]  /*7b60*/  @!P2 BRA `(.L_x_169) ;  /* 0x000000000004a947 */ /* 0x000fea0003800000 */
[----:B------:R-:W-:Y:S01]  /*7b70*/  BPT.TRAP 0x1 ;  /* 0x000000040000795c */ /* 0x000fe20000300000 */
.L_x_169:
[----:B------:R-:W-:-:S04]  /*7b80*/  UIADD3 UR17, UR13, 0x50, URZ ;  /* 0x000000500d117890 */ /* 0x000fc8000fffe03f */
[----:B------:R-:W-:-:S09]  /*7b90*/  UPRMT UR21, UR37, 0x654, UR17 ;  /* 0x0000065425157896 */ /* 0x000fd20008000011 */
[----:B------:R-:W-:Y:S01]  /*7ba0*/  SYNCS.ARRIVE.TRANS64.RED.A1T0 RZ, [UR21], RZ ;  /* 0x000000ffffff79a7 */ /* 0x000fe20008100415 */
[----:B------:R-:W-:Y:S05]  /*7bb0*/  @!P2 BRA `(.L_x_170) ;  /* 0x000000000004a947 */ /* 0x000fea0003800000 */
[----:B------:R-:W-:Y:S01]  /*7bc0*/  BPT.TRAP 0x1 ;  /* 0x000000040000795c */ /* 0x000fe20000300000 */
.L_x_170:
[----:B------:R-:W5:Y:S02]  /*7bd0*/  SYNCS.PHASECHK.TRANS64.TRYWAIT P1, [UR13+0x78], R4 ;  /* 0x00007804ff0075a7 */ /* 0x000f64000802014d */
[----:B-----5:R-:W-:Y:S05]  /*7be0*/  @!P1 BRA `(.L_x_171) ;  /* 0x0000002000e89947 */ /* 0x020fea0003800000 */
.L_x_241:
        /* <DEDUP_REMOVED lines=12> */
[----:B-1----:R-:W-:Y:S05]  /*7cb0*/  @!P2 BRA `(.L_x_174) ;  /* 0x000000000004a947 */ /* 0x002fea0003800000 */
[----:B------:R-:W-:Y:S01]  /*7cc0*/  BPT.TRAP 0x1 ;  /* 0x000000040000795c */ /* 0x000fe20000300000 */
.L_x_174:
[----:B------:R-:W1:Y:S02]  /*7cd0*/  LDC R4, c[0x0][0x800] ;  /* 0x00020000ff047b82 */ /* 0x000e640000000800 */
[----:B-1----:R1:W-:Y:S02]  /*7ce0*/  SYNCS.ARRIVE.TRANS64.RED.A0TR RZ, [UR13+0x58], R4 ;  /* 0x00005804ffff79a7 */ /* 0x0023e4000830040d */
.L_x_173:
[----:B------:R-:W-:Y:S05]  /*7cf0*/  BSYNC B0 ;  /* 0x0000000000007941 */ /* 0x000fea0003800000 */
.L_x_172:
[----:B------:R-:W-:Y:S05]  /*7d00*/  @!P2 BRA `(.L_x_175) ;  /* 0x000000000004a947 */ /* 0x000fea0003800000 */
[----:B------:R-:W-:Y:S01]  /*7d10*/  BPT.TRAP 0x1 ;  /* 0x000000040000795c */ /* 0x000fe20000300000 */
.L_x_175:
[----:B------:R-:W-:-:S04]  /*7d20*/  UIADD3 UR9, UR13, 0x58, URZ ;  /* 0x000000580d097890 */ /* 0x000fc8000fffe03f */
[----:B------:R-:W-:-:S09]  /*7d30*/  UPRMT UR29, UR37, 0x654, UR9 ;  /* 0x00000654251d7896 */ /* 0x000fd20008000009 */
[----:B------:R-:W-:Y:S01]  /*7d40*/  SYNCS.ARRIVE.TRANS64.RED.A1T0 RZ, [UR29], RZ ;  /* 0x000000ffffff79a7 */ /* 0x000fe2000810041d */
[----:B------:R-:W-:Y:S05]  /*7d50*/  @!P2 BRA `(.L_x_176) ;  /* 0x000000000004a947 */ /* 0x000fea0003800000 */
[----:B------:R-:W-:Y:S01]  /*7d60*/  BPT.TRAP 0x1 ;  /* 0x000000040000795c */ /* 0x000fe20000300000 */
.L_x_176:
[----:B-1----:R-:W-:-:S04]  /*7d70*/  SHF.L.U32 R4, RZ, 0x1f, RZ ;  /* 0x0000001fff047819 */ /* 0x002fc800000006ff */
[----:B------:R-:W1:Y:S02]  /*7d80*/  SYNCS.PHASECHK.TRANS64.TRYWAIT P1, [UR13+0x60], R4 ;  /* 0x00006004ff0075a7 */ /* 0x000e64000802014d */
[----:B-1----:R-:W-:Y:S05]  /*7d90*/  @!P1 BRA `(.L_x_177) ;  /* 0x0000002000949947 */ /* 0x002fea0003800000 */
.L_x_242:
        /* <DEDUP_REMOVED lines=13> */
.L_x_180:
[----:B--234-:R-:W1:Y:S02]  /*7e70*/  LDC R5, c[0x0][0x800] ;  /* 0x00020000ff057b82 */ /* 0x01ce640000000800 */
[----:B-1----:R1:W-:Y:S02]  /*7e80*/  SYNCS.ARRIVE.TRANS64.RED.A0TR RZ, [UR13+0x40], R5 ;  /* 0x00004005ffff79a7 */ /* 0x0023e4000830040d */
.L_x_179:
[----:B------:R-:W-:Y:S05]  /*7e90*/  BSYNC B0 ;  /* 0x0000000000007941 */ /* 0x000fea0003800000 */
.L_x_178:
[----:B------:R-:W-:Y:S05]  /*7ea0*/  @!P2 BRA `(.L_x_181) ;  /* 0x000000000004a947 */ /* 0x000fea0003800000 */
[----:B------:R-:W-:Y:S01]  /*7eb0*/  BPT.TRAP 0x1 ;  /* 0x000000040000795c */ /* 0x000fe20000300000 */
.L_x_181:
[----:B------:R-:W-:Y:S01]  /*7ec0*/  SYNCS.ARRIVE.TRANS64.RED.A1T0 RZ, [UR16], RZ ;  /* 0x000000ffffff79a7 */ /* 0x000fe20008100410 */
[----:B------:R-:W-:Y:S05]  /*7ed0*/  @!P2 BRA `(.L_x_182) ;  /* 0x000000000004a947 */ /* 0x000fea0003800000 */
[----:B------:R-:W-:Y:S01]  /*7ee0*/  BPT.TRAP 0x1 ;  /* 0x000000040000795c */ /* 0x000fe20000300000 */
.L_x_182:
[----:B------:R-:W5:Y:S02]  /*7ef0*/  SYNCS.PHASECHK.TRANS64.TRYWAIT P1, [UR13+0x68], R4 ;  /* 0x00006804ff0075a7 */ /* 0x000f64000802014d */
[----:B-----5:R-:W-:Y:S05]  /*7f00*/  @!P1 BRA `(.L_x_183) ;  /* 0x0000002000509947 */ /* 0x020fea0003800000 */
.L_x_243:
        /* <DEDUP_REMOVED lines=13> */
.L_x_186:
[----:B--234-:R-:W1:Y:S02]  /*7fe0*/  LDC R5, c[0x0][0x800] ;  /* 0x00020000ff057b82 */ /* 0x01ce640000000800 */
[----:B-1----:R1:W-:Y:S02]  /*7ff0*/  SYNCS.ARRIVE.TRANS64.RED.A0TR RZ, [UR13+0x48], R5 ;  /* 0x00004805ffff79a7 */ /* 0x0023e4000830040d */
.L_x_185:
[----:B------:R-:W-:Y:S05]  /*8000*/  BSYNC B0 ;  /* 0x0000000000007941 */ /* 0x000fea0003800000 */
.L_x_184:
[----:B------:R-:W-:Y:S05]  /*8010*/  @!P2 BRA `(.L_x_187) ;  /* 0x000000000004a947 */ /* 0x000fea0003800000 */
[----:B------:R-:W-:Y:S01]  /*8020*/  BPT.TRAP 0x1 ;  /* 0x000000040000795c */ /* 0x000fe20000300000 */
.L_x_187:
[----:B------:R-:W-:Y:S01]  /*8030*/  SYNCS.ARRIVE.TRANS64.RED.A1T0 RZ, [UR18], RZ ;  /* 0x000000ffffff79a7 */ /* 0x000fe20008100412 */
[----:B------:R-:W-:Y:S05]  /*8040*/  @!P2 BRA `(.L_x_188) ;  /* 0x000000000004a947 */ /* 0x000fea0003800000 */
[----:B------:R-:W-:Y:S01]  /*8050*/  BPT.TRAP 0x1 ;  /* 0x000000040000795c */ /* 0x000fe20000300000 */
.L_x_188:
[----:B------:R-:W5:Y:S02]  /*8060*/  SYNCS.PHASECHK.TRANS64.TRYWAIT P1, [UR13+0x70], R4 ;  /* 0x00007004ff0075a7 */ /* 0x000f64000802014d */
[----:B-----5:R-:W-:Y:S05]  /*8070*/  @!P1 BRA `(.L_x_189) ;  /* 0x00000020000c9947 */ /* 0x020fea0003800000 */
.L_x_244:
        /* <DEDUP_REMOVED lines=13> */
.L_x_192:
[----:B--234-:R-:W1:Y:S02]  /*8150*/  LDC R5, c[0x0][0x800] ;  /* 0x00020000ff057b82 */ /* 0x01ce640000000800 */
[----:B-1----:R1:W-:Y:S02]  /*8160*/  SYNCS.ARRIVE.TRANS64.RED.A0TR RZ, [UR13+0x50], R5 ;  /* 0x00005005ffff79a7 */ /* 0x0023e4000830040d */
.L_x_191:
[----:B------:R-:W-:Y:S05]  /*8170*/  BSYNC B0 ;  /* 0x0000000000007941 */ /* 0x000fea0003800000 */
.L_x_190:
[----:B------:R-:W-:Y:S05]  /*8180*/  @!P2 BRA `(.L_x_193) ;  /* 0x000000000004a947 */ /* 0x000fea0003800000 */
[----:B------:R-:W-:Y:S01]  /*8190*/  BPT.TRAP 0x1 ;  /* 0x000000040000795c */ /* 0x000fe20000300000 */
.L_x_193:
[----:B------:R-:W-:Y:S01]  /*81a0*/  SYNCS.ARRIVE.TRANS64.RED.A1T0 RZ, [UR21], RZ ;  /* 0x000000ffffff79a7 */ /* 0x000fe20008100415 */
[----:B------:R-:W-:Y:S05]  /*81b0*/  @!P2 BRA `(.L_x_194) ;  /* 0x000000000004a947 */ /* 0x000fea0003800000 */
[----:B------:R-:W-:Y:S01]  /*81c0*/  BPT.TRAP 0x1 ;  /* 0x000000040000795c */ /* 0x000fe20000300000 */
.L_x_194:
[----:B------:R-:W5:Y:S02]  /*81d0*/  SYNCS.PHASECHK.TRANS64.TRYWAIT P1, [UR13+0x78], R4 ;  /* 0x00007804ff0075a7 */ /* 0x000f64000802014d */
[----:B-----5:R-:W-:Y:S05]  /*81e0*/  @!P1 BRA `(.L_x_195) ;  /* 0x0000001c00c89947 */ /* 0x020fea0003800000 */
.L_x_245:
        /* <DEDUP_REMOVED lines=13> */
.L_x_198:
[----:B------:R-:W1:Y:S02]  /*82c0*/  LDC R4, c[0x0][0x800] ;  /* 0x00020000ff047b82 */ /* 0x000e640000000800 */
[----:B-1----:R1:W-:Y:S02]  /*82d0*/  SYNCS.ARRIVE.TRANS64.RED.A0TR RZ, [UR13+0x58], R4 ;  /* 0x00005804ffff79a7 */ /* 0x0023e4000830040d */
.L_x_197:
[----:B------:R-:W-:Y:S05]  /*82e0*/  BSYNC B0 ;  /* 0x0000000000007941 */ /* 0x000fea0003800000 */
.L_x_196:
[----:B------:R-:W-:Y:S05]  /*82f0*/  @!P2 BRA `(.L_x_199) ;  /* 0x000000000004a947 */ /* 0x000fea0003800000 */
[----:B------:R-:W-:Y:S01]  /*8300*/  BPT.TRAP 0x1 ;  /* 0x000000040000795c */ /* 0x000fe20000300000 */
.L_x_199:
[----:B------:R-:W-:Y:S01]  /*8310*/  IADD3 R16, P0, R16, UR46, RZ ;  /* 0x0000002e10107c10 */ /* 0x000fe2000ff1e0ff */
[----:B------:R-:W-:Y:S01]  /*8320*/  SYNCS.ARRIVE.TRANS64.RED.A1T0 RZ, [UR29], RZ ;  /* 0x000000ffffff79a7 */ /* 0x000fe2000810041d */
[----:B-1----:R-:W-:Y:S01]  /*8330*/  PRMT R4, RZ, 0x7610, R4 ;  /* 0x00007610ff047816 */ /* 0x002fe20000000004 */
[----:B------:R-:W-:Y:S01]  /*8340*/  IMAD.MOV.U32 R13, RZ, RZ, -0x1 ;  /* 0xffffffffff0d7424 */ /* 0x000fe200078e00ff */
[----:B------:R-:W-:Y:S01]  /*8350*/  IADD3.X R17, R17, UR38, RZ, P0, !PT ;  /* 0x0000002611117c10 */ /* 0x000fe200087fe4ff */
[----:B------:R-:W-:Y:S01]  /*8360*/  IMAD.MOV.U32 R12, RZ, RZ, -0x1 ;  /* 0xffffffffff0c7424 */ /* 0x000fe200078e00ff */
[----:B------:R-:W-:Y:S02]  /*8370*/  ISETP.GE.U32.AND P0, PT, R16, UR6, PT ;  /* 0x0000000610007c0c */ /* 0x000fe4000bf06070 */
[----:B------:R-:W-:Y:S02]  /*8380*/  MOV R20, 0xffffffff ;  /* 0xffffffff00147802 */ /* 0x000fe40000000f00 */
[----:B------:R-:W-:-:S13]  /*8390*/  ISETP.GE.U32.AND.EX P0, PT, R17, UR7, PT, P0 ;  /* 0x0000000711007c0c */ /* 0x000fda000bf06100 */
[----:B------:R-:W-:Y:S05]  /*83a0*/  @P0 BRA `(.L_x_200) ;  /* 0x0000000400580947 */ /* 0x000fea0003800000 */
[----:B------:R-:W1:Y:S01]  /*83b0*/  S2R R15, SR_CTAID.X ;  /* 0x00000000000f7919 */ /* 0x000e620000002500 */
[----:B------:R-:W5:Y:S01]  /*83c0*/  LDC.64 R12, c[0x0][0x8d0] ;  /* 0x00023400ff0c7b82 */ /* 0x000f620000000a00 */
[----:B------:R-:W-:Y:S01]  /*83d0*/  ULDC UR8, c[0x0][0x150] ;  /* 0x0000540000087ab9 */ /* 0x000fe20000000800 */
[----:B------:R-:W-:Y:S01]  /*83e0*/  MOV R7, R16 ;  /* 0x0000001000077202 */ /* 0x000fe20000000f00 */
[----:B------:R-:W2:Y:S01]  /*83f0*/  S2R R18, SR_CTAID.Y ;  /* 0x0000000000127919 */ /* 0x000ea20000002600 */
[----:B------:R-:W-:-:S04]  /*8400*/  IMAD.MOV.U32 R21, RZ, RZ, R17 ;  /* 0x000000ffff157224 */ /* 0x000fc800078e0011 */
[----:B------:R-:W2:Y:S08]  /*8410*/  LDC R22, c[0x0][0x144] ;  /* 0x00005100ff167b82 */ /* 0x000eb00000000800 */
[----:B------:R-:W3:Y:S01]  /*8420*/  LDC R20, c[0x0][0x8d8] ;  /* 0x00023600ff147b82 */ /* 0x000ee20000000800 */
[----:B-----5:R-:W-:-:S04]  /*8430*/  ISETP.NE.U32.AND P0, PT, R12, RZ, PT ;  /* 0x000000ff0c00720c */ /* 0x020fc80003f05070 */
[----:B------:R-:W-:Y:S02]  /*8440*/  ISETP.NE.AND.EX P0, PT, R13, RZ, PT, P0 ;  /* 0x000000ff0d00720c */ /* 0x000fe40003f05300 */
[----:B-1----:R-:W-:Y:S02]  /*8450*/  I2FP.F32.U32 R4, R15 ;  /* 0x0000000f00047245 */ /* 0x002fe40000201000 */
[----:B--2---:R-:W-:-:S03]  /*8460*/  I2FP.F32.U32 R23, R18 ;  /* 0x0000001200177245 */ /* 0x004fc60000201000 */
[----:B------:R-:W-:-:S04]  /*8470*/  FMUL R4, R4, UR8 ;  /* 0x0000000804047c20 */ /* 0x000fc80008400000 */
[----:B------:R1:W2:Y:S02]  /*8480*/  F2I.U32.TRUNC.NTZ R14, R4 ;  /* 0x00000004000e7305 */ /* 0x0002a4000020f000 */
[----:B---3--:R-:W-:Y:S05]  /*8490*/  @!P0 BRA `(.L_x_201) ;  /* 0x0000000000308947 */ /* 0x008fea0003800000 */
[----:B----4-:R-:W3:Y:S02]  /*84a0*/  LDC R5, c[0x0][0x8dc] ;  /* 0x00023700ff057b82 */ /* 0x010ee40000000800 */
[----:B---3--:R-:W-:-:S05]  /*84b0*/  IADD3 R5, P0, R16, R5, RZ ;  /* 0x0000000510057210 */ /* 0x008fca0007f1e0ff */
[----:B------:R-:W-:-:S04]  /*84c0*/  IMAD.X R21, RZ, RZ, R17, P0 ;  /* 0x000000ffff157224 */ /* 0x000fc800000e0611 */
[----:B------:R-:W-:-:S04]  /*84d0*/  IMAD.WIDE.U32 R6, R21, R12, RZ ;  /* 0x0000000c15067225 */ /* 0x000fc800078e00ff */
[----:B------:R-:W-:-:S04]  /*84e0*/  IMAD.WIDE.U32 R6, P0, R5, R13, R6 ;  /* 0x0000000d05067225 */ /* 0x000fc80007800006 */
[----:B-1----:R-:W-:-:S04]  /*84f0*/  IMAD.WIDE.U32 R4, R5, R12, RZ ;  /* 0x0000000c05047225 */ /* 0x002fc800078e00ff */
[----:B------:R-:W-:Y:S01]  /*8500*/  IMAD.MOV.U32 R4, RZ, RZ, R7 ;  /* 0x000000ffff047224 */ /* 0x000fe200078e0007 */
[----:B------:R-:W-:Y:S02]  /*8510*/  IADD3 RZ, P1, R5, R6, RZ ;  /* 0x0000000605ff7210 */ /* 0x000fe40007f3e0ff */
[----:B------:R-:W-:-:S03]  /*8520*/  IADD3.X R5, RZ, RZ, RZ, P0, !PT ;  /* 0x000000ffff057210 */ /* 0x000fc600007fe4ff */
[----:B------:R-:W-:-:S04]  /*8530*/  IMAD.WIDE.U32.X R4, R21, R13, R4, P1 ;  /* 0x0000000d15047225 */ /* 0x000fc800008e0404 */
[----:B------:R-:W-:Y:S01]  /*8540*/  IMAD.MOV.U32 R7, RZ, RZ, R4 ;  /* 0x000000ffff077224 */ /* 0x000fe200078e0004 */
[----:B------:R-:W-:-:S07]  /*8550*/  MOV R21, R5 ;  /* 0x0000000500157202 */ /* 0x000fce0000000f00 */
.L_x_201:
[----:B------:R-:W-:Y:S01]  /*8560*/  ULDC UR8, c[0x0][0x154] ;  /* 0x0000550000087ab9 */ /* 0x000fe20000000800 */
[----:B------:R-:W3:Y:S01]  /*8570*/  LDC R13, c[0x0][0x148] ;  /* 0x00005200ff0d7b82 */ /* 0x000ee20000000800 */
[----:B------:R-:W-:Y:S01]  /*8580*/  FMUL R23, R23, UR8 ;  /* 0x0000000817177c20 */ /* 0x000fe20008400000 */
[----:B------:R-:W-:Y:S01]  /*8590*/  ISETP.NE.AND P2, PT, R2, 0x1, PT ;  /* 0x000000010200780c */ /* 0x000fe20003f45270 */
[----:B--2---:R-:W-:Y:S01]  /*85a0*/  IMAD.MOV R6, RZ, RZ, -R14 ;  /* 0x000000ffff067224 */ /* 0x004fe200078e0a0e */
[-CC-:B------:R-:W-:Y:S02]  /*85b0*/  SHF.R.U64 R14, R7, R20.reuse, R21.reuse ;  /* 0x00000014070e7219 */ /* 0x180fe40000001215 */
[----:B------:R-:W-:Y:S01]  /*85c0*/  SHF.R.U32.HI R20, RZ, R20, R21 ;  /* 0x00000014ff147219 */ /* 0x000fe20000011615 */
[----:B------:R-:W2:Y:S01]  /*85d0*/  F2I.U32.TRUNC.NTZ R23, R23 ;  /* 0x0000001700177305 */ /* 0x000ea2000020f000 */
[----:B-1--4-:R-:W1:Y:S01]  /*85e0*/  LDC.64 R4, c[0x0][0x8c8] ;  /* 0x00023200ff047b82 */ /* 0x012e620000000a00 */
[----:B------:R-:W-:Y:S01]  /*85f0*/  IADD3 R21, P0, RZ, -R14, RZ ;  /* 0x8000000eff157210 */ /* 0x000fe20007f1e0ff */
[----:B------:R-:W-:-:S04]  /*8600*/  IMAD R15, R22, R6, R15 ;  /* 0x00000006160f7224 */ /* 0x000fc800078e020f */
[----:B------:R-:W-:Y:S02]  /*8610*/  IMAD.X R7, RZ, RZ, ~R20, P0 ;  /* 0x000000ffff077224 */ /* 0x000fe400000e0e14 */
[----:B------:R-:W4:Y:S01]  /*8620*/  LDC R24, c[0x0][0x8c0] ;  /* 0x00023000ff187b82 */ /* 0x000f220000000800 */
[----:B--2---:R-:W-:-:S07]  /*8630*/  IADD3 R12, -R23, RZ, RZ ;  /* 0x000000ff170c7210 */ /* 0x004fce0007ffe1ff */
[----:B------:R-:W2:Y:S01]  /*8640*/  LDC R27, c[0x0][0x900] ;  /* 0x00024000ff1b7b82 */ /* 0x000ea20000000800 */
[----:B---3--:R-:W-:-:S07]  /*8650*/  @P2 IMAD R15, R13, R12, R18 ;  /* 0x0000000c0d0f2224 */ /* 0x008fce00078e0212 */
[----:B------:R-:W3:Y:S01]  /*8660*/  LDC.64 R12, c[0x0][0x8e8] ;  /* 0x00023a00ff0c7b82 */ /* 0x000ee20000000a00 */
[----:B-1----:R-:W-:-:S04]  /*8670*/  IMAD R6, R7, R4, RZ ;  /* 0x0000000407067224 */ /* 0x002fc800078e02ff */
[C---:B------:R-:W-:Y:S02]  /*8680*/  IMAD R7, R21.reuse, R5, R6 ;  /* 0x0000000515077224 */ /* 0x040fe400078e0206 */
[----:B------:R-:W-:Y:S01]  /*8690*/  IMAD.WIDE.U32 R4, R21, R4, R16 ;  /* 0x0000000415047225 */ /* 0x000fe200078e0010 */
[----:B------:R-:W1:Y:S03]  /*86a0*/  LDC R6, c[0x0][0x8b0] ;  /* 0x00022c00ff067b82 */ /* 0x000e660000000800 */
[----:B------:R-:W-:-:S05]  /*86b0*/  IMAD.IADD R5, R5, 0x1, R7 ;  /* 0x0000000105057824 */ /* 0x000fca00078e0207 */
[----:B------:R-:W2:Y:S01]  /*86c0*/  LDC R25, c[0x0][0x8f0] ;  /* 0x00023c00ff197b82 */ /* 0x000ea20000000800 */
[-CC-:B----4-:R-:W-:Y:S02]  /*86d0*/  SHF.R.U64 R22, R4, R24.reuse, R5.reuse ;  /* 0x0000001804167219 */ /* 0x190fe40000001205 */
[----:B------:R-:W-:-:S05]  /*86e0*/  SHF.R.U32.HI R5, RZ, R24, R5 ;  /* 0x00000018ff057219 */ /* 0x000fca0000011605 */
[----:B------:R-:W4:Y:S01]  /*86f0*/  LDC R21, c[0x0][0x8e0] ;  /* 0x00023800ff157b82 */ /* 0x000f220000000800 */
[----:B---3--:R-:W-:-:S04]  /*8700*/  ISETP.NE.U32.AND P0, PT, R12, RZ, PT ;  /* 0x000000ff0c00720c */ /* 0x008fc80003f05070 */
[----:B------:R-:W-:-:S03]  /*8710*/  ISETP.NE.AND.EX P0, PT, R13, RZ, PT, P0 ;  /* 0x000000ff0d00720c */ /* 0x000fc60003f05300 */
[----:B------:R-:W3:Y:S01]  /*8720*/  LDC R20, c[0x0][0x8b8] ;  /* 0x00022e00ff147b82 */ /* 0x000ee20000000800 */
[-CC-:B-1----:R-:W-:Y:S02]  /*8730*/  SHF.R.U64 R23, R22, R6.reuse, R5.reuse ;  /* 0x0000000616177219 */ /* 0x182fe40000001205 */
[----:B------:R-:W-:-:S04]  /*8740*/  SHF.R.U32.HI R4, RZ, R6, R5 ;  /* 0x00000006ff047219 */ /* 0x000fc80000011605 */
[-CC-:B--2---:R-:W-:Y:S01]  /*8750*/  SHF.R.U64 R24, R23, R27.reuse, R4.reuse ;  /* 0x0000001b17187219 */ /* 0x184fe20000001204 */
[----:B------:R-:W1:Y:S01]  /*8760*/  LDC R18, c[0x0][0x8a8] ;  /* 0x00022a00ff127b82 */ /* 0x000e620000000800 */
[----:B------:R-:W-:-:S03]  /*8770*/  SHF.R.U32.HI R27, RZ, R27, R4 ;  /* 0x0000001bff1b7219 */ /* 0x000fc60000011604 */
[----:B------:R-:W-:Y:S01]  /*8780*/  IMAD.MOV.U32 R4, RZ, RZ, R24 ;  /* 0x000000ffff047224 */ /* 0x000fe200078e0018 */
[----:B------:R-:W-:Y:S01]  /*8790*/  MOV R5, R27 ;  /* 0x0000001b00057202 */ /* 0x000fe20000000f00 */
[----:B------:R-:W-:Y:S06]  /*87a0*/  @!P0 BRA `(.L_x_202) ;  /* 0x0000000000288947 */ /* 0x000fec0003800000 */
[----:B------:R-:W2:Y:S02]  /*87b0*/  LDC R5, c[0x0][0x8f4] ;  /* 0x00023d00ff057b82 */ /* 0x000ea40000000800 */
[----:B--2---:R-:W-:-:S05]  /*87c0*/  IADD3 R5, P0, R24, R5, RZ ;  /* 0x0000000518057210 */ /* 0x004fca0007f1e0ff */
[----:B------:R-:W-:-:S04]  /*87d0*/  IMAD.X R27, RZ, RZ, R27, P0 ;  /* 0x000000ffff1b7224 */ /* 0x000fc800000e061b */
[----:B------:R-:W-:-:S04]  /*87e0*/  IMAD.WIDE.U32 R6, R27, R12, RZ ;  /* 0x0000000c1b067225 */ /* 0x000fc800078e00ff */
[----:B------:R-:W-:-:S04]  /*87f0*/  IMAD.WIDE.U32 R6, P0, R5, R13, R6 ;  /* 0x0000000d05067225 */ /* 0x000fc80007800006 */
[----:B------:R-:W-:Y:S01]  /*8800*/  IMAD.WIDE.U32 R4, R5, R12, RZ ;  /* 0x0000000c05047225 */ /* 0x000fe200078e00ff */
[----:B------:R-:W-:-:S04]  /*8810*/  MOV R4, R7 ;  /* 0x0000000700047202 */ /* 0x000fc80000000f00 */
[----:B------:R-:W-:Y:S01]  /*8820*/  IADD3 RZ, P1, R5, R6, RZ ;  /* 0x0000000605ff7210 */ /* 0x000fe20007f3e0ff */
[----:B------:R-:W-:-:S04]  /*8830*/  IMAD.X R5, RZ, RZ, RZ, P0 ;  /* 0x000000ffff057224 */ /* 0x000fc800000e06ff */
[----:B------:R-:W-:-:S08]  /*8840*/  IMAD.WIDE.U32.X R4, R27, R13, R4, P1 ;  /* 0x0000000d1b047225 */ /* 0x000fd000008e0404 */
.L_x_202:
[----:B------:R-:W-:Y:S02]  /*8850*/  SHF.R.U64 R25, R4, R25, R5 ;  /* 0x0000001904197219 */ /* 0x000fe40000001205 */
[----:B------:R-:W-:Y:S02]  /*8860*/  LOP3.LUT R23, R23, R8, RZ, 0xc0, !PT ;  /* 0x0000000817177212 */ /* 0x000fe400078ec0ff */
[----:B------:R-:W-:Y:S01]  /*8870*/  LOP3.LUT R22, R22, R3, RZ, 0xc0, !PT ;  /* 0x0000000316167212 */ /* 0x000fe200078ec0ff */
[----:B------:R-:W-:Y:S01]  /*8880*/  IMAD.MOV R4, RZ, RZ, -R25 ;  /* 0x000000ffff047224 */ /* 0x000fe200078e0a19 */
[----:B------:R-:W-:Y:S01]  /*8890*/  MOV R12, R14 ;  /* 0x0000000e000c7202 */ /* 0x000fe20000000f00 */
[----:B------:R-:W-:Y:S02]  /*88a0*/  IMAD R23, R0, R25, R23 ;  /* 0x0000001900177224 */ /* 0x000fe400078e0217 */
[----:B----4-:R-:W-:Y:S02]  /*88b0*/  IMAD R21, R4, R21, R24 ;  /* 0x0000001504157224 */ /* 0x010fe400078e0218 */
[----:B---3--:R-:W-:-:S02]  /*88c0*/  IMAD R20, R23, R20, R15 ;  /* 0x0000001417147224 */ /* 0x008fc400078e020f */
[----:B-1----:R-:W-:Y:S02]  /*88d0*/  IMAD R21, R21, R18, R22 ;  /* 0x0000001215157224 */ /* 0x002fe400078e0216 */
[----:B------:R-:W-:-:S03]  /*88e0*/  IMAD.MOV.U32 R4, RZ, RZ, 0x1 ;  /* 0x00000001ff047424 */ /* 0x000fc600078e00ff */
[----:B------:R-:W-:Y:S02]  /*88f0*/  SEL R13, R21, R20, !P2 ;  /* 0x00000014150d7207 */ /* 0x000fe40005000000 */
[----:B------:R-:W-:-:S07]  /*8900*/  SEL R20, R20, R21, !P2 ;  /* 0x0000001514147207 */ /* 0x000fce0005000000 */
.L_x_200:
[----:B------:R-:W-:-:S13]  /*8910*/  LOP3.LUT P0, RZ, R4, 0xff, RZ, 0xc0, !PT ;  /* 0x000000ff04ff7812 */ /* 0x000fda000780c0ff */
[----:B------:R-:W-:Y:S05]  /*8920*/  @P0 BRA `(.L_x_203) ;  /* 0xffffffe800e40947 */ /* 0x000fea000383ffff */
.L_x_147:
[----:B------:R-:W-:-:S13]  /*8930*/  ELECT P0, URZ, PT ;  /* 0x00000000003f782f */ /* 0x000fda0003800000 */
[----:B------:R-:W-:Y:S05]  /*8940*/  @!P0 BRA `(.L_x_14) ;  /* 0x0000001000588947 */ /* 0x000fea0003800000 */
[----:B------:R-:W-:-:S04]  /*8950*/  LOP3.LUT R19, R19, 0x2, RZ, 0xfc, !PT ;  /* 0x0000000213137812 */ /* 0x000fc800078efcff */
[----:B------:R-:W-:-:S13]  /*8960*/  ISETP.NE.AND P1, PT, R19, 0x3, PT ;  /* 0x000000031300780c */ /* 0x000fda0003f25270 */
[----:B------:R-:W-:Y:S05]  /*8970*/  @!P1 BRA `(.L_x_204) ;  /* 0x0000000000049947 */ /* 0x000fea0003800000 */
[----:B-1----:R-:W-:Y:S01]  /*8980*/  BPT.TRAP 0x1 ;  /* 0x000000040000795c */ /* 0x002fe20000300000 */
.L_x_204:
[----:B-1----:R-:W-:Y:S01]  /*8990*/  IMAD.U32 R3, RZ, RZ, UR37 ;  /* 0x00000025ff037e24 */ /* 0x002fe2000f8e00ff */
[----:B------:R-:W-:Y:S01]  /*89a0*/  MOV R0, 0x400 ;  /* 0x0000040000007802 */ /* 0x000fe20000000f00 */
[----:B------:R-:W-:-:S03]  /*89b0*/  IMAD.MOV.U32 R2, RZ, RZ, 0x1 ;  /* 0x00000001ff027424 */ /* 0x000fc600078e00ff */
[----:B------:R-:W-:Y:S02]  /*89c0*/  LEA R0, R3, R0, 0x18 ;  /* 0x0000000003007211 */ /* 0x000fe400078ec0ff */
[----:B------:R-:W-:-:S04]  /*89d0*/  SHF.L.U32 R3, R2, 0x1f, RZ ;  /* 0x0000001f02037819 */ /* 0x000fc800000006ff */
[----:B------:R-:W1:Y:S02]  /*89e0*/  SYNCS.PHASECHK.TRANS64.TRYWAIT P0, [R0+URZ+0x60], R3 ;  /* 0x00006003000075a7 */ /* 0x000e64000800017f */
[----:B-1----:R-:W-:Y:S05]  /*89f0*/  @!P0 BRA `(.L_x_205) ;  /* 0x0000001400dc8947 */ /* 0x002fea0003800000 */
.L_x_246:
[----:B------:R-:W-:Y:S05]  /*8a00*/  @!P1 BRA `(.L_x_206) ;  /* 0x0000000000049947 */ /* 0x000fea0003800000 */
[----:B------:R-:W-:Y:S01]  /*8a10*/  BPT.TRAP 0x1 ;  /* 0x000000040000795c */ /* 0x000fe20000300000 */
.L_x_206:
[----:B------:R-:W1:Y:S02]  /*8a20*/  SYNCS.PHASECHK.TRANS64.TRYWAIT P0, [R0+URZ+0x68], R3 ;  /* 0x00006803000075a7 */ /* 0x000e64000800017f */
[----:B-1----:R-:W-:Y:S05]  /*8a30*/  @!P0 BRA `(.L_x_207) ;  /* 0x0000001400e08947 */ /* 0x002fea0003800000 */
.L_x_247:
[----:B------:R-:W-:Y:S05]  /*8a40*/  @!P1 BRA `(.L_x_208) ;  /* 0x0000000000049947 */ /* 0x000fea0003800000 */
[----:B------:R-:W-:Y:S01]  /*8a50*/  BPT.TRAP 0x1 ;  /* 0x000000040000795c */ /* 0x000fe20000300000 */
.L_x_208:
[----:B------:R-:W1:Y:S02]  /*8a60*/  SYNCS.PHASECHK.TRANS64.TRYWAIT P0, [R0+URZ+0x70], R3 ;  /* 0x00007003000075a7 */ /* 0x000e64000800017f */
[----:B-1----:R-:W-:Y:S05]  /*8a70*/  @!P0 BRA `(.L_x_209) ;  /* 0x0000001400e48947 */ /* 0x002fea0003800000 */
.L_x_248:
[----:B------:R-:W-:Y:S05]  /*8a80*/  @!P1 BRA `(.L_x_210) ;  /* 0x0000000000049947 */ /* 0x000fea0003800000 */
[----:B------:R-:W-:Y:S01]  /*8a90*/  BPT.TRAP 0x1 ;  /* 0x000000040000795c */ /* 0x000fe20000300000 */
.L_x_210:
[----:B------:R-:W-:-:S04]  /*8aa0*/  MOV R3, 0x1 ;  /* 0x0000000100037802 */ /* 0x000fc80000000f00 */
[----:B------:R-:W-:-:S07]  /*8ab0*/  SHF.L.U32 R3, R3, 0x1f, RZ ;  /* 0x0000001f03037819 */ /* 0x000fce00000006ff */
.L_x_211:
[----:B------:R1:W1:Y:S02]  /*8ac0*/  SYNCS.PHASECHK.TRANS64.TRYWAIT P0, [R0+URZ+0x78], R3 ;  /* 0x00007803000075a7 */ /* 0x000264000800017f */
[----:B-1----:R-:W-:Y:S05]  /*8ad0*/  @!P0 NANOSLEEP.SYNCS 0x989680 ;  /* 0x009896800000895d */ /* 0x002fea0003900000 */
[----:B------:R-:W1:Y:S02]  /*8ae0*/  @!P0 SYNCS.PHASECHK.TRANS64 P0, [R0+URZ+0x78], R3 ;  /* 0x00007803000085a7 */ /* 0x000e64000800007f */
[----:B-1----:R-:W-:Y:S05]  /*8af0*/  @P0 BRA `(.L_x_14) ;  /* 0x0000000c00ec0947 */ /* 0x002fea0003800000 */
[----:B------:R-:W-:Y:S05]  /*8b00*/  BRA `(.L_x_211) ;  /* 0xfffffffc00ec7947 */ /* 0x000fea000383ffff */
.L_x_142:
[----:B------:R-:W-:Y:S01]  /*8b10*/  LOP3.LUT P0, RZ, R8, 0xff, RZ, 0xc0, !PT ;  /* 0x000000ff08ff7812 */ /* 0x000fe2000780c0ff */
[----:B------:R-:W-:Y:S02]  /*8b20*/  IMAD.MOV.U32 R10, RZ, RZ, 0x1 ;  /* 0x00000001ff0a7424 */ /* 0x000fe400078e00ff */
[----:B------:R-:W-:-:S10]  /*8b30*/  IMAD.MOV.U32 R9, RZ, RZ, RZ ;  /* 0x000000ffff097224 */ /* 0x000fd400078e00ff */
[----:B------:R-:W-:Y:S05]  /*8b40*/  @!P0 BRA `(.L_x_212) ;  /* 0x0000000c00248947 */ /* 0x000fea0003800000 */
[----:B------:R-:W2:Y:S01]  /*8b50*/  LDC R0, c[0x0][0x28c] ;  /* 0x0000a300ff007b82 */ /* 0x000ea20000000800 */
[----:B------:R-:W-:Y:S01]  /*8b60*/  ULDC UR6, c[0x0][0x900] ;  /* 0x0002400000067ab9 */ /* 0x000fe20000000800 */
[----:B------:R-:W-:Y:S01]  /*8b70*/  UMOV UR7, 0xffffffff ;  /* 0xffffffff00077882 */ /* 0x000fe20000000000 */
[----:B------:R-:W-:Y:S01]  /*8b80*/  BSSY B0, `(.L_x_212) ;  /* 0x00000c5000007945 */ /* 0x000fe20003800000 */
[----:B-1----:R-:W-:Y:S01]  /*8b90*/  USHF.L.U32 UR4, UR37, 0x7, URZ ;  /* 0x0000000725047899 */ /* 0x002fe2000800063f */
[----:B------:R-:W-:Y:S01]  /*8ba0*/  LOP3.LUT R11, R22, 0x2, RZ, 0xfc, !PT ;  /* 0x00000002160b7812 */ /* 0x000fe200078efcff */
[----:B------:R-:W-:Y:S01]  /*8bb0*/  USHF.L.U32 UR7, UR7, UR6, URZ ;  /* 0x0000000607077299 */ /* 0x000fe2000800063f */
[----:B------:R-:W-:Y:S01]  /*8bc0*/  IMAD.MOV.U32 R10, RZ, RZ, 0x1 ;  /* 0x00000001ff0a7424 */ /* 0x000fe200078e00ff */
[----:B------:R-:W-:Y:S01]  /*8bd0*/  MOV R9, RZ ;  /* 0x000000ff00097202 */ /* 0x000fe20000000f00 */
[----:B------:R-:W-:Y:S01]  /*8be0*/  ULDC UR5, c[0x0][0x8a8] ;  /* 0x00022a0000057ab9 */ /* 0x000fe20000000800 */
[----:B------:R-:W-:Y:S01]  /*8bf0*/  UMOV UR8, 0x1 ;  /* 0x0000000100087882 */ /* 0x000fe20000000000 */
[----:B------:R-:W-:-:S02]  /*8c00*/  USHF.L.U32 UR22, UR37, 0xd, URZ ;  /* 0x0000000d25167899 */ /* 0x000fc4000800063f */
[----:B------:R-:W-:Y:S02]  /*8c10*/  ULOP3.LUT UR4, UR4, 0x80, URZ, 0xc0, !UPT ;  /* 0x0000008004047892 */ /* 0x000fe4000f8ec03f */
[----:B------:R-:W-:Y:S02]  /*8c20*/  UIADD3 UR5, UR5, -0x1, URZ ;  /* 0xffffffff05057890 */ /* 0x000fe4000fffe03f */
[----:B------:R-:W-:Y:S02]  /*8c30*/  USHF.L.U32 UR18, UR8, UR6, URZ ;  /* 0x0000000608127299 */ /* 0x000fe4000800063f */
[----:B------:R-:W-:Y:S01]  /*8c40*/  ULOP3.LUT UR17, URZ, UR7, URZ, 0x33, !UPT ;  /* 0x000000073f117292 */ /* 0x000fe2000f8e333f */
[----:B------:R-:W-:Y:S01]  /*8c50*/  ULDC.64 UR20, c[0x0][0x198] ;  /* 0x0000660000147ab9 */ /* 0x000fe20000000a00 */
[----:B--2---:R-:W-:-:S04]  /*8c60*/  IADD3 R0, R0, 0x3f, RZ ;  /* 0x0000003f00007810 */ /* 0x004fc80007ffe0ff */
[----:B------:R-:W-:-:S04]  /*8c70*/  SHF.R.S32.HI R3, RZ, 0x1f, R0 ;  /* 0x0000001fff037819 */ /* 0x000fc80000011400 */
[----:B------:R-:W-:Y:S01]  /*8c80*/  LEA.HI R3, R3, R0, RZ, 0x6 ;  /* 0x0000000003037211 */ /* 0x000fe200078f30ff */
[----:B------:R-:W-:-:S03]  /*8c90*/  IMAD.MOV.U32 R0, RZ, RZ, 0x1 ;  /* 0x00000001ff007424 */ /* 0x000fc600078e00ff */
[--C-:B------:R-:W-:Y:S02]  /*8ca0*/  SHF.R.S32.HI R8, RZ, 0x6, R3.reuse ;  /* 0x00000006ff087819 */ /* 0x100fe40000011403 */
[----:B------:R-:W-:-:S03]  /*8cb0*/  PRMT R3, R0, 0x7610, R3 ;  /* 0x0000761000037816 */ /* 0x000fc60000000003 */
[----:B------:R-:W-:-:S07]  /*8cc0*/  VIADD R0, R8, 0x1 ;  /* 0x0000000108007836 */ /* 0x000fce0000000000 */
.L_x_223:
[----:B------:R-:W-:-:S03]  /*8cd0*/  UMOV UR6, 0xffffffff ;  /* 0xffffffff00067882 */ /* 0x000fc60000000000 */
[----:B------:R-:W-:Y:S05]  /*8ce0*/  BRA.DIV UR6, `(.L_x_213) ;  /* 0x00000016065c7947 */ /* 0x000fea000b800000 */
[----:B------:R-:W-:-:S13]  /*8cf0*/  ELECT P6, URZ, PT ;  /* 0x00000000003f782f */ /* 0x000fda00038c0000 */
.L_x_251:
[----:B------:R-:W1:Y:S01]  /*8d00*/  LDC R4, c[0x0][0x28c] ;  /* 0x0000a300ff047b82 */ /* 0x000e620000000800 */
[----:B------:R-:W-:Y:S01]  /*8d10*/  BSSY B1, `(.L_x_214) ;  /* 0x0000038000017945 */ /* 0x000fe20003800000 */
[----:B-1----:R-:W-:-:S13]  /*8d20*/  ISETP.LT.OR P6, PT, R4, 0x1, !P6 ;  /* 0x000000010400780c */ /* 0x002fda00077c1670 */
[----:B------:R-:W-:Y:S05]  /*8d30*/  @P6 BRA `(.L_x_215) ;  /* 0x0000000000d46947 */ /* 0x000fea0003800000 */
[----:B------:R-:W-:Y:S01]  /*8d40*/  LEA R15, R13, UR4, 0x8 ;  /* 0x000000040d0f7c11 */ /* 0x000fe2000f8e40ff */
[----:B------:R-:W-:Y:S01]  /*8d50*/  IMAD.SHL.U32 R20, R20, 0x80, RZ ;  /* 0x0000008014147824 */ /* 0x000fe200078e00ff */
[----:B------:R-:W-:Y:S01]  /*8d60*/  MOV R21, RZ ;  /* 0x000000ff00157202 */ /* 0x000fe20000000f00 */
[----:B------:R-:W-:Y:S01]  /*8d70*/  IMAD.MOV.U32 R4, RZ, RZ, R0 ;  /* 0x000000ffff047224 */ /* 0x000fe200078e0000 */
[----:B------:R-:W-:Y:S01]  /*8d80*/  MOV R6, R9 ;  /* 0x0000000900067202 */ /* 0x000fe20000000f00 */
[----:B------:R-:W-:-:S07]  /*8d90*/  IMAD.MOV.U32 R5, RZ, RZ, R10 ;  /* 0x000000ffff057224 */ /* 0x000fce00078e000a */
.L_x_218:
[----:B------:R-:W1:Y:S01]  /*8da0*/  S2R R14, SR_CgaCtaId ;  /* 0x00000000000e7919 */ /* 0x000e620000008800 */
[----:B------:R-:W-:Y:S02]  /*8db0*/  MOV R7, 0x400 ;  /* 0x0000040000077802 */ /* 0x000fe40000000f00 */
[----:B------:R-:W-:-:S13]  /*8dc0*/  LOP3.LUT P1, RZ, R18, 0x7f, RZ, 0xc0, !PT ;  /* 0x0000007f12ff7812 */ /* 0x000fda000782c0ff */
[----:B------:R-:W2:Y:S01]  /*8dd0*/  @!P1 LDC R13, c[0x0][0x500] ;  /* 0x00014000ff0d9b82 */ /* 0x000ea20000000800 */
[----:B-1----:R-:W-:Y:S02]  /*8de0*/  LEA R19, R14, R7, 0x18 ;  /* 0x000000070e137211 */ /* 0x002fe400078ec0ff */
[----:B------:R-:W-:-:S03]  /*8df0*/  SHF.L.U32 R7, R5, 0x1f, RZ ;  /* 0x0000001f05077819 */ /* 0x000fc600000006ff */
[----:B------:R-:W-:-:S04]  /*8e00*/  IMAD R14, R6, 0x8, R19 ;  /* 0x00000008060e7824 */ /* 0x000fc800078e0213 */
[----:B------:R-:W1:Y:S02]  /*8e10*/  SYNCS.PHASECHK.TRANS64.TRYWAIT P0, [R14+URZ+0x20], R7 ;  /* 0x000020070e0075a7 */ /* 0x000e64000800017f */
[----:B-12---:R-:W-:Y:S05]  /*8e20*/  @!P0 BRA `(.L_x_216) ;  /* 0x00000014002c8947 */ /* 0x006fea0003800000 */
.L_x_252:
[----:B-1----:R-:W-:Y:S01]  /*8e30*/  PRMT R7, R11, 0x9910, RZ ;  /* 0x000099100b077816 */ /* 0x002fe200000000ff */
[----:B------:R1:W-:Y:S03]  /*8e40*/  @!P1 SYNCS.ARRIVE.TRANS64 RZ, [R14+URZ], R13 ;  /* 0x0000000d0eff99a7 */ /* 0x0003e6000800003f */
[----:B------:R-:W-:-:S13]  /*8e50*/  ISETP.NE.AND P0, PT, R7, 0x2, PT ;  /* 0x000000020700780c */ /* 0x000fda0003f05270 */
[----:B-1----:R-:W-:Y:S05]  /*8e60*/  @P0 BRA `(.L_x_217) ;  /* 0x0000000000040947 */ /* 0x002fea0003800000 */
[----:B------:R-:W-:Y:S01]  /*8e70*/  BPT.TRAP 0x1 ;  /* 0x000000040000795c */ /* 0x000fe20000300000 */
.L_x_217:
[----:B------:R-:W-:Y:S01]  /*8e80*/  R2UR UR7, R6 ;  /* 0x00000000060772ca */ /* 0x000fe200000e0000 */
[----:B------:R-:W-:Y:S01]  /*8e90*/  UIADD3 UR6, UP0, UR20, 0xf0, URZ ;  /* 0x000000f014067890 */ /* 0x000fe2000ff1e03f */
[----:B------:R-:W-:Y:S01]  /*8ea0*/  R2UR UR13, R19 ;  /* 0x00000000130d72ca */ /* 0x000fe200000e0000 */
[----:B------:R-:W-:Y:S01]  /*8eb0*/  UIADD3 UR24, UP1, UR20, 0x1f0, URZ ;  /* 0x000001f014187890 */ /* 0x000fe2000ff3e03f */
[----:B------:R-:W-:Y:S01]  /*8ec0*/  R2UR UR9, R14 ;  /* 0x000000000e0972ca */ /* 0x000fe200000e0000 */
[----:B------:R-:W-:Y:S01]  /*8ed0*/  VIADD R6, R6, 0x1 ;  /* 0x0000000106067836 */ /* 0x000fe20000000000 */
[----:B------:R-:W-:Y:S01]  /*8ee0*/  R2UR UR11, R20 ;  /* 0x00000000140b72ca */ /* 0x000fe200000e0000 */
[----:B------:R-:W-:Y:S01]  /*8ef0*/  UIADD3.X UR25, URZ, UR21, URZ, UP1, !UPT ;  /* 0x000000153f197290 */ /* 0x000fe20008ffe43f */
[----:B------:R-:W-:Y:S01]  /*8f00*/  R2UR UR10, R21 ;  /* 0x00000000150a72ca */ /* 0x000fe200000e0000 */
[----:B------:R-:W-:Y:S01]  /*8f10*/  UMOV UR14, 0x0 ;  /* 0x00000000000e7882 */ /* 0x000fe20000000000 */
[----:B------:R-:W-:Y:S01]  /*8f20*/  R2UR UR12, R12 ;  /* 0x000000000c0c72ca */ /* 0x000fe200000e0000 */
[----:B------:R-:W-:Y:S01]  /*8f30*/  UMOV UR15, 0x10000000 ;  /* 0x10000000000f7882 */ /* 0x000fe20000000000 */
[----:B------:R-:W-:Y:S01]  /*8f40*/  IADD3 R4, R4, -0x1, RZ ;  /* 0xffffffff04047810 */ /* 0x000fe20007ffe0ff */
[----:B------:R-:W-:Y:S01]  /*8f50*/  USHF.L.U32 UR7, UR7, 0xe, URZ ;  /* 0x0000000e07077899 */ /* 0x000fe2000800063f */
[----:B------:R-:W-:Y:S01]  /*8f60*/  R2UR UR19, R15 ;  /* 0x000000000f1372ca */ /* 0x000fe200000e0000 */
[----:B------:R-:W-:Y:S01]  /*8f70*/  UMOV UR23, 0x30000 ;  /* 0x0003000000177882 */ /* 0x000fe20000000000 */
[----:B------:R-:W-:Y:S01]  /*8f80*/  ISETP.GT.AND P1, PT, R4, 0x1, PT ;  /* 0x000000010400780c */ /* 0x000fe20003f24270 */
[----:B------:R-:W-:Y:S01]  /*8f90*/  ULOP3.LUT UR8, UR7, 0x2000, UR22, 0xf8, !UPT ;  /* 0x0000200007087892 */ /* 0x000fe2000f8ef816 */
[----:B------:R-:W-:Y:S01]  /*8fa0*/  ISETP.NE.AND P0, PT, R6, 0x4, PT ;  /* 0x000000040600780c */ /* 0x000fe20003f05270 */
[----:B------:R-:W-:-:S02]  /*8fb0*/  VIADD R21, R21, 0x40 ;  /* 0x0000004015157836 */ /* 0x000fc40000000000 */
[----:B------:R-:W-:Y:S01]  /*8fc0*/  ULEA UR8, UR8, UR13, 0x1 ;  /* 0x0000000d08087291 */ /* 0x000fe2000f8e083f */
[----:B------:R-:W-:Y:S01]  /*8fd0*/  SEL R14, RZ, 0x1, P0 ;  /* 0x00000001ff0e7807 */ /* 0x000fe20000000000 */
[----:B------:R-:W-:Y:S01]  /*8fe0*/  UIADD3 UR13, UR13, 0x8400, UR7 ;  /* 0x000084000d0d7890 */ /* 0x000fe2000fffe007 */
[----:B------:R-:W-:Y:S01]  /*8ff0*/  SEL R6, R6, RZ, P0 ;  /* 0x000000ff06067207 */ /* 0x000fe20000000000 */
[----:B------:R-:W-:Y:S01]  /*9000*/  UIADD3.X UR7, URZ, UR21, URZ, UP0, !UPT ;  /* 0x000000153f077290 */ /* 0x000fe200087fe43f */
[----:B------:R-:W-:Y:S01]  /*9010*/  LOP3.LUT R5, R5, R14, RZ, 0x3c, !PT ;  /* 0x0000000e05057212 */ /* 0x000fe200078e3cff */
[----:B------:R-:W-:-:S03]  /*9020*/  UIADD3 UR16, UR8, 0x18400, URZ ;  /* 0x0001840008107890 */ /* 0x000fc6000fffe03f */
[----:B------:R-:W-:-:S04]  /*9030*/  UMOV UR8, UR13 ;  /* 0x0000000d00087c82 */ /* 0x000fc80008000000 */
[----:B------:R1:W-:Y:S02]  /*9040*/  UTMALDG.3D [UR8], [UR6], desc[UR14] ;  /* 0x00000e08060075b4 */ /* 0x0003e40008011000 */
[----:B-1----:R-:W-:Y:S01]  /*9050*/  UMOV UR8, UR16 ;  /* 0x0000001000087c82 */ /* 0x002fe20008000000 */
[----:B------:R-:W-:Y:S02]  /*9060*/  UMOV UR11, UR19 ;  /* 0x00000013000b7c82 */ /* 0x000fe40008000000 */
[----:B------:R1:W-:Y:S02]  /*9070*/  UTMALDG.3D.MULTICAST [UR8], [UR24], UR23, desc[UR14] ;  /* 0x00000e08180073b4 */ /* 0x0003e40008011817 */
[----:B-1----:R-:W-:Y:S05]  /*9080*/  @P1 BRA `(.L_x_218) ;  /* 0xfffffffc00441947 */ /* 0x002fea000383ffff */
.L_x_215:
[----:B------:R-:W-:Y:S05]  /*9090*/  BSYNC B1 ;  /* 0x0000000000017941 */ /* 0x000fea0003800000 */
.L_x_214:
[----:B------:R-:W-:Y:S01]  /*90a0*/  LOP3.LUT P1, RZ, R3, 0xff, RZ, 0xc0, !PT ;  /* 0x000000ff03ff7812 */ /* 0x000fe2000782c0ff */
[----:B------:R-:W-:Y:S01]  /*90b0*/  IMAD.IADD R9, R8, 0x1, R9 ;  /* 0x0000000108097824 */ /* 0x000fe200078e0209 */
[----:B------:R-:W-:Y:S01]  /*90c0*/  IADD3 R16, P2, R16, UR46, RZ ;  /* 0x0000002e10107c10 */ /* 0x000fe2000ff5e0ff */
[----:B------:R-:W-:Y:S01]  /*90d0*/  ULDC.64 UR6, c[0x0][0x8f8] ;  /* 0x00023e0000067ab9 */ /* 0x000fe20000000a00 */
[----:B------:R-:W-:Y:S01]  /*90e0*/  BSSY B1, `(.L_x_219) ;  /* 0x000006c000017945 */ /* 0x000fe20003800000 */
[----:B------:R-:W-:Y:S01]  /*90f0*/  MOV R20, 0xffffffff ;  /* 0xffffffff00147802 */ /* 0x000fe20000000f00 */
[----:B------:R-:W-:Y:S01]  /*9100*/  IMAD.MOV.U32 R13, RZ, RZ, -0x1 ;  /* 0xffffffffff0d7424 */ /* 0x000fe200078e00ff */
[----:B------:R-:W-:Y:S01]  /*9110*/  SHF.R.U32.HI R3, RZ, 0x2, R9 ;  /* 0x00000002ff037819 */ /* 0x000fe20000011609 */
[----:B------:R-:W-:Y:S01]  /*9120*/  IMAD.MOV.U32 R12, RZ, RZ, -0x1 ;  /* 0xffffffffff0c7424 */ /* 0x000fe200078e00ff */
[----:B------:R-:W-:Y:S02]  /*9130*/  ISETP.GT.U32.AND P0, PT, R9, 0x3, PT ;  /* 0x000000030900780c */ /* 0x000fe40003f04070 */
[----:B------:R-:W-:-:S02]  /*9140*/  LOP3.LUT R3, R3, 0x1, RZ, 0xc0, !PT ;  /* 0x0000000103037812 */ /* 0x000fc400078ec0ff */
[----:B------:R-:W1:Y:S01]  /*9150*/  @P1 S2R R5, SR_CgaCtaId ;  /* 0x0000000000051919 */ /* 0x000e620000008800 */
[----:B------:R-:W-:Y:S02]  /*9160*/  @P1 MOV R4, 0x400 ;  /* 0x0000040000041802 */ /* 0x000fe40000000f00 */
[----:B------:R-:W-:Y:S02]  /*9170*/  ISETP.LT.U32.AND P0, PT, R8, 0x4, P0 ;  /* 0x000000040800780c */ /* 0x000fe40000701070 */
[----:B------:R-:W-:Y:S02]  /*9180*/  IADD3.X R17, R17, UR38, RZ, P2, !PT ;  /* 0x0000002611117c10 */ /* 0x000fe400097fe4ff */
[----:B------:R-:W-:Y:S02]  /*9190*/  ISETP.GE.U32.AND P2, PT, R16, UR6, PT ;  /* 0x0000000610007c0c */ /* 0x000fe4000bf46070 */
[----:B------:R-:W-:Y:S02]  /*91a0*/  LOP3.LUT R9, R9, 0x3, RZ, 0xc0, !PT ;  /* 0x0000000309097812 */ /* 0x000fe400078ec0ff */
[----:B-1----:R-:W-:-:S04]  /*91b0*/  @P1 LEA R4, R5, R4, 0x18 ;  /* 0x0000000405041211 */ /* 0x002fc800078ec0ff */
[----:B------:R1:W-:Y:S01]  /*91c0*/  @P1 SYNCS.ARRIVE.TRANS64.A1T0 RZ, [R4+URZ+0x88], RZ ;  /* 0x000088ff04ff19a7 */ /* 0x0003e2000810003f */
[----:B------:R-:W-:Y:S02]  /*91d0*/  ISETP.NE.U32.AND P1, PT, R3, 0x1, PT ;  /* 0x000000010300780c */ /* 0x000fe40003f25070 */
[----:B------:R-:W-:Y:S02]  /*91e0*/  SEL R3, RZ, 0x1, !P0 ;  /* 0x00000001ff037807 */ /* 0x000fe40004000000 */
[----:B------:R-:W-:Y:S02]  /*91f0*/  ISETP.GE.U32.AND.EX P0, PT, R17, UR7, PT, P2 ;  /* 0x0000000711007c0c */ /* 0x000fe4000bf06120 */
[----:B------:R-:W-:-:S04]  /*9200*/  ISETP.GT.U32.AND P1, PT, R8, 0x3, !P1 ;  /* 0x000000030800780c */ /* 0x000fc80004f24070 */
[----:B-1----:R-:W-:-:S04]  /*9210*/  SEL R4, RZ, 0x1, !P1 ;  /* 0x00000001ff047807 */ /* 0x002fc80004800000 */
[--C-:B------:R-:W-:Y:S02]  /*9220*/  LOP3.LUT R10, R4, R10, R3.reuse, 0x96, !PT ;  /* 0x0000000a040a7212 */ /* 0x100fe400078e9603 */
[----:B------:R-:W-:Y:S02]  /*9230*/  PRMT R4, RZ, 0x7610, R4 ;  /* 0x00007610ff047816 */ /* 0x000fe40000000004 */
[----:B------:R-:W-:Y:S01]  /*9240*/  PRMT R3, RZ, 0x7610, R3 ;  /* 0x00007610ff037816 */ /* 0x000fe20000000003 */
[----:B------:R-:W-:Y:S06]  /*9250*/  @P0 BRA `(.L_x_220) ;  /* 0x0000000400500947 */ /* 0x000fec0003800000 */
[----:B------:R-:W1:Y:S01]  /*9260*/  S2R R13, SR_CTAID.X ;  /* 0x00000000000d7919 */ /* 0x000e620000002500 */
[----:B------:R-:W-:Y:S01]  /*9270*/  ULDC.64 UR6, c[0x0][0x8d0] ;  /* 0x0002340000067ab9 */ /* 0x000fe20000000a00 */
[----:B------:R-:W2:Y:S01]  /*9280*/  LDC R20, c[0x0][0x144] ;  /* 0x00005100ff147b82 */ /* 0x000ea20000000800 */
[----:B------:R-:W-:Y:S01]  /*9290*/  ISETP.NE.U32.AND P0, PT, RZ, UR6, PT ;  /* 0x00000006ff007c0c */ /* 0x000fe2000bf05070 */
[----:B------:R-:W3:Y:S01]  /*92a0*/  S2R R12, SR_CTAID.Y ;  /* 0x00000000000c7919 */ /* 0x000ee20000002600 */
[----:B------:R-:W-:Y:S01]  /*92b0*/  ULDC UR8, c[0x0][0x150] ;  /* 0x0000540000087ab9 */ /* 0x000fe20000000800 */
[----:B------:R-:W-:Y:S01]  /*92c0*/  ULDC UR9, c[0x0][0x8d8] ;  /* 0x0002360000097ab9 */ /* 0x000fe20000000800 */
[----:B------:R-:W-:Y:S02]  /*92d0*/  ISETP.NE.AND.EX P0, PT, RZ, UR7, PT, P0 ;  /* 0x00000007ff007c0c */ /* 0x000fe4000bf05300 */
[----:B------:R-:W-:Y:S02]  /*92e0*/  MOV R4, R16 ;  /* 0x0000001000047202 */ /* 0x000fe40000000f00 */
[----:B-1----:R-:W-:-:S05]  /*92f0*/  I2FP.F32.U32 R5, R13 ;  /* 0x0000000d00057245 */ /* 0x002fca0000201000 */
[----:B------:R-:W-:Y:S01]  /*9300*/  FMUL R19, R5, UR8 ;  /* 0x0000000805137c20 */ /* 0x000fe20008400000 */
[----:B------:R-:W-:-:S03]  /*9310*/  IMAD.MOV.U32 R5, RZ, RZ, R17 ;  /* 0x000000ffff057224 */ /* 0x000fc600078e0011 */
[----:B---3--:R-:W-:Y:S05]  /*9320*/  @!P0 BRA `(.L_x_221) ;  /* 0x0000000000288947 */ /* 0x008fea0003800000 */
[----:B------:R-:W-:Y:S02]  /*9330*/  ULDC UR8, c[0x0][0x8dc] ;  /* 0x0002370000087ab9 */ /* 0x000fe40000000800 */
[----:B------:R-:W-:-:S05]  /*9340*/  IADD3 R5, P0, R16, UR8, RZ ;  /* 0x0000000810057c10 */ /* 0x000fca000ff1e0ff */
[----:B------:R-:W-:-:S04]  /*9350*/  IMAD.X R15, RZ, RZ, R17, P0 ;  /* 0x000000ffff0f7224 */ /* 0x000fc800000e0611 */
[----:B------:R-:W-:-:S04]  /*9360*/  IMAD.WIDE.U32 R6, R15, UR6, RZ ;  /* 0x000000060f067c25 */ /* 0x000fc8000f8e00ff */
[----:B------:R-:W-:-:S04]  /*9370*/  IMAD.WIDE.U32 R6, P0, R5, UR7, R6 ;  /* 0x0000000705067c25 */ /* 0x000fc8000f800006 */
[----:B------:R-:W-:-:S04]  /*9380*/  IMAD.WIDE.U32 R4, R5, UR6, RZ ;  /* 0x0000000605047c25 */ /* 0x000fc8000f8e00ff */
[----:B------:R-:W-:Y:S01]  /*9390*/  IMAD.MOV.U32 R4, RZ, RZ, R7 ;  /* 0x000000ffff047224 */ /* 0x000fe200078e0007 */
[----:B------:R-:W-:Y:S02]  /*93a0*/  IADD3 RZ, P1, R5, R6, RZ ;  /* 0x0000000605ff7210 */ /* 0x000fe40007f3e0ff */
[----:B------:R-:W-:-:S03]  /*93b0*/  IADD3.X R5, RZ, RZ, RZ, P0, !PT ;  /* 0x000000ffff057210 */ /* 0x000fc600007fe4ff */
[----:B------:R-:W-:-:S08]  /*93c0*/  IMAD.WIDE.U32.X R4, R15, UR7, R4, P1 ;  /* 0x000000070f047c25 */ /* 0x000fd000088e0404 */
.L_x_221:
[--C-:B------:R-:W-:Y:S01]  /*93d0*/  SHF.R.U64 R14, R4, UR9, R5.reuse ;  /* 0x00000009040e7c19 */ /* 0x100fe20008001205 */
[----:B------:R-:W1:Y:S01]  /*93e0*/  F2I.U32.TRUNC.NTZ R19, R19 ;  /* 0x0000001300137305 */ /* 0x000e62000020f000 */
[----:B------:R-:W-:Y:S01]  /*93f0*/  SHF.R.U32.HI R4, RZ, UR9, R5 ;  /* 0x00000009ff047c19 */ /* 0x000fe20008011605 */
[----:B------:R-:W-:Y:S01]  /*9400*/  ULDC.64 UR6, c[0x0][0x8c8] ;  /* 0x0002320000067ab9 */ /* 0x000fe20000000a00 */
[----:B------:R-:W-:Y:S01]  /*9410*/  IADD3 R7, P0, RZ, -R14, RZ ;  /* 0x8000000eff077210 */ /* 0x000fe20007f1e0ff */
[----:B------:R-:W-:Y:S01]  /*9420*/  ULDC.64 UR8, c[0x0][0x8e8] ;  /* 0x00023a0000087ab9 */ /* 0x000fe20000000a00 */
[----:B------:R-:W3:Y:S03]  /*9430*/  LDC R21, c[0x0][0x148] ;  /* 0x00005200ff157b82 */ /* 0x000ee60000000800 */
[----:B------:R-:W-:Y:S01]  /*9440*/  IMAD.X R4, RZ, RZ, ~R4, P0 ;  /* 0x000000ffff047224 */ /* 0x000fe200000e0e04 */
[----:B------:R-:W-:-:S03]  /*9450*/  ISETP.NE.U32.AND P0, PT, RZ, UR8, PT ;  /* 0x00000008ff007c0c */ /* 0x000fc6000bf05070 */
[----:B------:R-:W-:Y:S01]  /*9460*/  IMAD R6, R4, UR6, RZ ;  /* 0x0000000604067c24 */ /* 0x000fe2000f8e02ff */
[----:B------:R-:W-:Y:S01]  /*9470*/  ISETP.NE.AND.EX P0, PT, RZ, UR9, PT, P0 ;  /* 0x00000009ff007c0c */ /* 0x000fe2000bf05300 */
[----:B------:R-:W-:Y:S01]  /*9480*/  IMAD.WIDE.U32 R4, R7, UR6, R16 ;  /* 0x0000000607047c25 */ /* 0x000fe2000f8e0010 */
[----:B------:R-:W-:-:S03]  /*9490*/  ULDC UR6, c[0x0][0x8c0] ;  /* 0x0002300000067ab9 */ /* 0x000fc60000000800 */
[----:B------:R-:W-:Y:S01]  /*94a0*/  IMAD R7, R7, UR7, R6 ;  /* 0x0000000707077c24 */ /* 0x000fe2000f8e0206 */
[----:B-1----:R-:W-:Y:S01]  /*94b0*/  IADD3 R6, -R19, RZ, RZ ;  /* 0x000000ff13067210 */ /* 0x002fe20007ffe1ff */
[----:B------:R-:W-:Y:S02]  /*94c0*/  ULDC UR7, c[0x0][0x154] ;  /* 0x0000550000077ab9 */ /* 0x000fe40000000800 */
[----:B------:R-:W-:Y:S02]  /*94d0*/  IMAD.IADD R5, R5, 0x1, R7 ;  /* 0x0000000105057824 */ /* 0x000fe400078e0207 */
[----:B--2---:R-:W-:Y:S01]  /*94e0*/  IMAD R13, R20, R6, R13 ;  /* 0x00000006140d7224 */ /* 0x004fe200078e020d */
[----:B------:R-:W-:Y:S02]  /*94f0*/  I2FP.F32.U32 R6, R12 ;  /* 0x0000000c00067245 */ /* 0x000fe40000201000 */
[--C-:B------:R-:W-:Y:S02]  /*9500*/  SHF.R.U64 R15, R4, UR6, R5.reuse ;  /* 0x00000006040f7c19 */ /* 0x100fe40008001205 */
[----:B------:R-:W-:Y:S01]  /*9510*/  SHF.R.U32.HI R4, RZ, UR6, R5 ;  /* 0x00000006ff047c19 */ /* 0x000fe20008011605 */
[----:B------:R-:W-:Y:S01]  /*9520*/  FMUL R6, R6, UR7 ;  /* 0x0000000706067c20 */ /* 0x000fe20008400000 */
[----:B------:R-:W-:-:S02]  /*9530*/  ULDC UR6, c[0x0][0x8b0] ;  /* 0x00022c0000067ab9 */ /* 0x000fc40000000800 */
[--C-:B------:R-:W-:Y:S01]  /*9540*/  SHF.R.U64 R20, R15, UR6, R4.reuse ;  /* 0x000000060f147c19 */ /* 0x100fe20008001204 */
[----:B------:R1:W2:Y:S01]  /*9550*/  F2I.U32.TRUNC.NTZ R24, R6 ;  /* 0x0000000600187305 */ /* 0x0002a2000020f000 */
[----:B------:R-:W-:Y:S01]  /*9560*/  SHF.R.U32.HI R5, RZ, UR6, R4 ;  /* 0x00000006ff057c19 */ /* 0x000fe20008011604 */
[----:B------:R-:W-:-:S03]  /*9570*/  ULDC UR6, c[0x0][0x900] ;  /* 0x0002400000067ab9 */ /* 0x000fc60000000800 */
[--C-:B------:R-:W-:Y:S02]  /*9580*/  SHF.R.U64 R19, R20, UR6, R5.reuse ;  /* 0x0000000614137c19 */ /* 0x100fe40008001205 */
[----:B------:R-:W-:-:S03]  /*9590*/  SHF.R.U32.HI R23, RZ, UR6, R5 ;  /* 0x00000006ff177c19 */ /* 0x000fc60008011605 */
[----:B------:R-:W-:Y:S01]  /*95a0*/  IMAD.MOV.U32 R4, RZ, RZ, R19 ;  /* 0x000000ffff047224 */ /* 0x000fe200078e0013 */
[----:B------:R-:W-:Y:S01]  /*95b0*/  MOV R5, R23 ;  /* 0x0000001700057202 */ /* 0x000fe20000000f00 */
[----:B-1----:R-:W-:Y:S06]  /*95c0*/  @!P0 BRA `(.L_x_222) ;  /* 0x0000000000288947 */ /* 0x002fec0003800000 */
        /* <DEDUP_REMOVED lines=10> */
.L_x_222:
[----:B------:R-:W-:Y:S01]  /*9670*/  ISETP.NE.AND P0, PT, R2, 0x1, PT ;  /* 0x000000010200780c */ /* 0x000fe20003f05270 */
[----:B------:R-:W-:Y:S01]  /*9680*/  ULDC UR6, c[0x0][0x8f0] ;  /* 0x00023c0000067ab9 */ /* 0x000fe20000000800 */
[----:B--2---:R-:W-:Y:S01]  /*9690*/  IADD3 R24, -R24, RZ, RZ ;  /* 0x000000ff18187210 */ /* 0x004fe20007ffe1ff */
[----:B------:R-:W-:Y:S01]  /*96a0*/  ULDC UR7, c[0x0][0x8b8] ;  /* 0x00022e0000077ab9 */ /* 0x000fe20000000800 */
[----:B------:R-:W-:Y:S01]  /*96b0*/  SHF.R.U64 R5, R4, UR6, R5 ;  /* 0x0000000604057c19 */ /* 0x000fe20008001205 */
[----:B------:R-:W-:Y:S01]  /*96c0*/  ULDC UR6, c[0x0][0x8e0] ;  /* 0x0002380000067ab9 */ /* 0x000fe20000000800 */
[----:B------:R-:W-:Y:S02]  /*96d0*/  LOP3.LUT R20, R20, UR17, RZ, 0xc0, !PT ;  /* 0x0000001114147c12 */ /* 0x000fe4000f8ec0ff */
[----:B------:R-:W-:Y:S01]  /*96e0*/  LOP3.LUT R6, R15, UR5, RZ, 0xc0, !PT ;  /* 0x000000050f067c12 */ /* 0x000fe2000f8ec0ff */
[----:B------:R-:W-:Y:S02]  /*96f0*/  IMAD.MOV R4, RZ, RZ, -R5 ;  /* 0x000000ffff047224 */ /* 0x000fe400078e0a05 */
[----:B------:R-:W-:-:S02]  /*9700*/  IMAD R20, R5, UR18, R20 ;  /* 0x0000001205147c24 */ /* 0x000fc4000f8e0214 */
[----:B---3--:R-:W-:Y:S02]  /*9710*/  @P0 IMAD R13, R21, R24, R12 ;  /* 0x00000018150d0224 */ /* 0x008fe400078e020c */
[----:B------:R-:W-:Y:S01]  /*9720*/  IMAD R19, R4, UR6, R19 ;  /* 0x0000000604137c24 */ /* 0x000fe2000f8e0213 */
[----:B------:R-:W-:Y:S01]  /*9730*/  ULDC UR6, c[0x0][0x8a8] ;  /* 0x00022a0000067ab9 */ /* 0x000fe20000000800 */
[----:B------:R-:W-:Y:S01]  /*9740*/  IMAD R20, R20, UR7, R13 ;  /* 0x0000000714147c24 */ /* 0x000fe2000f8e020d */
[----:B------:R-:W-:Y:S01]  /*9750*/  MOV R4, 0x1 ;  /* 0x0000000100047802 */ /* 0x000fe20000000f00 */
[----:B------:R-:W-:Y:S02]  /*9760*/  IMAD R19, R19, UR6, R6 ;  /* 0x0000000613137c24 */ /* 0x000fe4000f8e0206 */
[----:B------:R-:W-:-:S03]  /*9770*/  IMAD.MOV.U32 R12, RZ, RZ, R14 ;  /* 0x000000ffff0c7224 */ /* 0x000fc600078e000e */
[----:B------:R-:W-:Y:S02]  /*9780*/  SEL R13, R19, R20, !P0 ;  /* 0x00000014130d7207 */ /* 0x000fe40004000000 */
[----:B------:R-:W-:-:S07]  /*9790*/  SEL R20, R20, R19, !P0 ;  /* 0x0000001314147207 */ /* 0x000fce0004000000 */
.L_x_220:
[----:B------:R-:W-:Y:S05]  /*97a0*/  BSYNC B1 ;  /* 0x0000000000017941 */ /* 0x000fea0003800000 */
.L_x_219:
[----:B------:R-:W-:-:S13]  /*97b0*/  LOP3.LUT P0, RZ, R4, 0xff, RZ, 0xc0, !PT ;  /* 0x000000ff04ff7812 */ /* 0x000fda000780c0ff */
[----:B------:R-:W-:Y:S05]  /*97c0*/  @P0 BRA `(.L_x_223) ;  /* 0xfffffff400400947 */ /* 0x000fea000383ffff */
[----:B------:R-:W-:Y:S05]  /*97d0*/  BSYNC B0 ;  /* 0x0000000000007941 */ /* 0x000fea0003800000 */
.L_x_212:
[----:B------:R-:W-:-:S03]  /*97e0*/  UMOV UR6, 0xffffffff ;  /* 0xffffffff00067882 */ /* 0x000fc60000000000 */
[----:B------:R-:W-:Y:S05]  /*97f0*/  BRA.DIV UR6, `(.L_x_224) ;  /* 0x0000000a06cc7947 */ /* 0x000fea000b800000 */
[----:B------:R-:W-:-:S13]  /*9800*/  ELECT P6, URZ, PT ;  /* 0x00000000003f782f */ /* 0x000fda00038c0000 */
.L_x_255:
[----:B------:R-:W-:Y:S05]  /*9810*/  @!P6 BRA `(.L_x_14) ;  /* 0x0000000000a4e947 */ /* 0x000fea0003800000 */
[----:B------:R-:W-:-:S04]  /*9820*/  LOP3.LUT R22, R22, 0x2, RZ, 0xfc, !PT ;  /* 0x0000000216167812 */ /* 0x000fc800078efcff */
[----:B------:R-:W-:-:S13]  /*9830*/  ISETP.NE.AND P0, PT, R22, 0x3, PT ;  /* 0x000000031600780c */ /* 0x000fda0003f05270 */
[----:B------:R-:W-:Y:S05]  /*9840*/  @!P0 BRA `(.L_x_225) ;  /* 0x0000000000048947 */ /* 0x000fea0003800000 */
[----:B-1----:R-:W-:Y:S01]  /*9850*/  BPT.TRAP 0x1 ;  /* 0x000000040000795c */ /* 0x002fe20000300000 */
.L_x_225:
[----:B------:R-:W2:Y:S01]  /*9860*/  S2R R3, SR_CgaCtaId ;  /* 0x0000000000037919 */ /* 0x000ea20000008800 */
[----:B------:R-:W-:Y:S02]  /*9870*/  MOV R0, 0x400 ;  /* 0x0000040000007802 */ /* 0x000fe40000000f00 */
[----:B------:R-:W-:Y:S02]  /*9880*/  SHF.L.U32 R2, R10, 0x1f, RZ ;  /* 0x0000001f0a027819 */ /* 0x000fe400000006ff */
[----:B--2---:R-:W-:-:S04]  /*9890*/  LEA R0, R3, R0, 0x18 ;  /* 0x0000000003007211 */ /* 0x004fc800078ec0ff */
[----:B------:R-:W-:-:S05]  /*98a0*/  IADD3 R0, R0, 0x20, RZ ;  /* 0x0000002000007810 */ /* 0x000fca0007ffe0ff */
[C---:B------:R-:W-:Y:S01]  /*98b0*/  IMAD R5, R9.reuse, 0x8, R0 ;  /* 0x0000000809057824 */ /* 0x040fe200078e0200 */
[----:B------:R-:W-:-:S03]  /*98c0*/  IADD3 R9, R9, 0x1, RZ ;  /* 0x0000000109097810 */ /* 0x000fc60007ffe0ff */
[----:B------:R-:W2:Y:S01]  /*98d0*/  SYNCS.PHASECHK.TRANS64.TRYWAIT P0, [R5+URZ], R2 ;  /* 0x00000002050075a7 */ /* 0x000ea2000800017f */
[----:B------:R-:W-:-:S04]  /*98e0*/  ISETP.NE.AND P1, PT, R9, 0x4, PT ;  /* 0x000000040900780c */ /* 0x000fc80003f25270 */
[----:B------:R-:W-:Y:S02]  /*98f0*/  SEL R3, RZ, 0x1, P1 ;  /* 0x00000001ff037807 */ /* 0x000fe40000800000 */
[----:B------:R-:W-:Y:S02]  /*9900*/  SEL R9, R9, RZ, P1 ;  /* 0x000000ff09097207 */ /* 0x000fe40000800000 */
[----:B------:R-:W-:-:S03]  /*9910*/  LOP3.LUT R10, R10, R3, RZ, 0x3c, !PT ;  /* 0x000000030a0a7212 */ /* 0x000fc600078e3cff */
[----:B------:R-:W-:Y:S01]  /*9920*/  IMAD R7, R9, 0x8, R0 ;  /* 0x0000000809077824 */ /* 0x000fe200078e0200 */
[----:B------:R-:W-:Y:S01]  /*9930*/  SHF.L.U32 R4, R10, 0x1f, RZ ;  /* 0x0000001f0a047819 */ /* 0x000fe200000006ff */
[----:B--2---:R-:W-:Y:S06]  /*9940*/  @!P0 BRA `(.L_x_226) ;  /* 0x0000000800988947 */ /* 0x004fec0003800000 */
.L_x_256:
[----:B------:R-:W3:Y:S01]  /*9950*/  SYNCS.PHASECHK.TRANS64.TRYWAIT P0, [R7+URZ], R4 ;  /* 0x00000004070075a7 */ /* 0x000ee2000800017f */
[----:B--2---:R-:W-:-:S04]  /*9960*/  IADD3 R2, R9, 0x1, RZ ;  /* 0x0000000109027810 */ /* 0x004fc80007ffe0ff */
[----:B------:R-:W-:-:S04]  /*9970*/  ISETP.NE.AND P1, PT, R2, 0x4, PT ;  /* 0x000000040200780c */ /* 0x000fc80003f25270 */
[----:B------:R-:W-:Y:S02]  /*9980*/  SEL R3, RZ, 0x1, P1 ;  /* 0x00000001ff037807 */ /* 0x000fe40000800000 */
[----:B------:R-:W-:Y:S02]  /*9990*/  SEL R9, R2, RZ, P1 ;  /* 0x000000ff02097207 */ /* 0x000fe40000800000 */
[----:B------:R-:W-:-:S03]  /*99a0*/  LOP3.LUT R11, R10, R3, RZ, 0x3c, !PT ;  /* 0x000000030a0b7212 */ /* 0x000fc600078e3cff */
[----:B------:R-:W-:Y:S01]  /*99b0*/  IMAD R6, R9, 0x8, R0 ;  /* 0x0000000809067824 */ /* 0x000fe200078e0200 */
[----:B------:R-:W-:Y:S01]  /*99c0*/  SHF.L.U32 R5, R11, 0x1f, RZ ;  /* 0x0000001f0b057819 */ /* 0x000fe200000006ff */
[----:B---3--:R-:W-:Y:S06]  /*99d0*/  @!P0 BRA `(.L_x_227) ;  /* 0x0000000800888947 */ /* 0x008fec0003800000 */
.L_x_257:
[----:B------:R-:W3:Y:S01]  /*99e0*/  SYNCS.PHASECHK.TRANS64.TRYWAIT P0, [R6+URZ], R5 ;  /* 0x00000005060075a7 */ /* 0x000ee2000800017f */
[----:B------:R-:W-:-:S04]  /*99f0*/  IADD3 R2, R9, 0x1, RZ ;  /* 0x0000000109027810 */ /* 0x000fc80007ffe0ff */
[----:B------:R-:W-:-:S04]  /*9a00*/  ISETP.NE.AND P1, PT, R2, 0x4, PT ;  /* 0x000000040200780c */ /* 0x000fc80003f25270 */
[----:B--2---:R-:W-:Y:S02]  /*9a10*/  SEL R4, RZ, 0x1, P1 ;  /* 0x00000001ff047807 */ /* 0x004fe40000800000 */
[----:B------:R-:W-:Y:S02]  /*9a20*/  SEL R3, R2, RZ, P1 ;  /* 0x000000ff02037207 */ /* 0x000fe40000800000 */
[----:B------:R-:W-:Y:S01]  /*9a30*/  LOP3.LUT R4, R11, R4, RZ, 0x3c, !PT ;  /* 0x000000040b047212 */ /* 0x000fe200078e3cff */
[----:B---3--:R-:W-:Y:S06]  /*9a40*/  @!P0 BRA `(.L_x_228) ;  /* 0x0000000800808947 */ /* 0x008fec0003800000 */
.L_x_258:
[----:B------:R-:W-:Y:S01]  /*9a50*/  IMAD R3, R3, 0x8, R0 ;  /* 0x0000000803037824 */ /* 0x000fe200078e0200 */
[----:B------:R-:W-:-:S07]  /*9a60*/  SHF.L.U32 R0, R4, 0x1f, RZ ;  /* 0x0000001f04007819 */ /* 0x000fce00000006ff */
.L_x_229:
[----:B---3--:R3:W4:Y:S02]  /*9a70*/  SYNCS.PHASECHK.TRANS64.TRYWAIT P0, [R3+URZ], R0 ;  /* 0x00000000030075a7 */ /* 0x008724000800017f */
[----:B----4-:R-:W-:Y:S05]  /*9a80*/  @!P0 NANOSLEEP.SYNCS 0x989680 ;  /* 0x009896800000895d */ /* 0x010fea0003900000 */
[----:B------:R-:W4:Y:S02]  /*9a90*/  @!P0 SYNCS.PHASECHK.TRANS64 P0, [R3+URZ], R0 ;  /* 0x00000000030085a7 */ /* 0x000f24000800007f */
[----:B----4-:R-:W-:Y:S05]  /*9aa0*/  @!P0 BRA `(.L_x_229) ;  /* 0xfffffffc00f08947 */ /* 0x010fea000383ffff */
.L_x_14:
[----:B-1----:R-:W-:Y:S05]  /*9ab0*/  BSYNC B6 ;  /* 0x0000000000067941 */ /* 0x002fea0003800000 */
.L_x_12:
[----:B------:R-:W-:Y:S05]  /*9ac0*/  EXIT ;  /* 0x000000000000794d */ /* 0x000fea0003800000 */
.L_x_27:
[----:B----4-:R4:W1:Y:S02]  /*9ad0*/  SYNCS.PHASECHK.TRANS64.TRYWAIT P1, [R3+URZ], R0 ;  /* 0x00000000030075a7 */ /* 0x010864000802017f */
[----:B-1----:R-:W-:Y:S05]  /*9ae0*/  @!P1 NANOSLEEP.SYNCS 0x989680 ;  /* 0x009896800000995d */ /* 0x002fea0003900000 */
[----:B------:R-:W1:Y:S02]  /*9af0*/  @!P1 SYNCS.PHASECHK.TRANS64 P1, [R3+URZ], R0 ;  /* 0x00000000030095a7 */ /* 0x000e64000802007f */
[----:B-1----:R-:W-:Y:S05]  /*9b00*/  @!P1 BRA `(.L_x_27) ;  /* 0xfffffffc00f09947 */ /* 0x002fea000383ffff */
[----:B------:R-:W-:Y:S05]  /*9b10*/  BRA `(.L_x_26) ;  /* 0xffffff7c00b47947 */ /* 0x000fea000383ffff */
.L_x_32:
[----:B---3--:R-:W-:-:S04]  /*9b20*/  MOV R5, UR4 ;  /* 0x0000000400057c02 */ /* 0x008fc80008000f00 */
[----:B------:R3:W4:Y:S03]  /*9b30*/  SYNCS.PHASECHK.TRANS64.TRYWAIT P1, [R5+URZ], R4 ;  /* 0x00000004050075a7 */ /* 0x000726000802017f */
[----:B----4-:R-:W-:Y:S05]  /*9b40*/  @!P1 NANOSLEEP.SYNCS 0x989680 ;  /* 0x009896800000995d */ /* 0x010fea0003900000 */
[----:B------:R-:W4:Y:S02]  /*9b50*/  @!P1 SYNCS.PHASECHK.TRANS64 P1, [R5+URZ], R4 ;  /* 0x00000004050095a7 */ /* 0x000f24000802007f */
[----:B----4-:R-:W-:Y:S05]  /*9b60*/  @!P1 BRA `(.L_x_32) ;  /* 0xfffffffc00ec9947 */ /* 0x010fea000383ffff */
[----:B------:R-:W-:Y:S05]  /*9b70*/  BRA `(.L_x_31) ;  /* 0xffffff8000947947 */ /* 0x000fea000383ffff */
.L_x_53:
[----:B-1----:R-:W-:-:S04]  /*9b80*/  IMAD.U32 R4, RZ, RZ, UR45 ;  /* 0x0000002dff047e24 */ /* 0x002fc8000f8e00ff */
[----:B------:R1:W3:Y:S03]  /*9b90*/  SYNCS.PHASECHK.TRANS64.TRYWAIT P2, [R4+URZ+0x40], R3 ;  /* 0x00004003040075a7 */ /* 0x0002e6000804017f */
[----:B---3--:R-:W-:Y:S05]  /*9ba0*/  @!P2 NANOSLEEP.SYNCS 0x989680 ;  /* 0x009896800000a95d */ /* 0x008fea0003900000 */
[----:B------:R-:W3:Y:S02]  /*9bb0*/  @!P2 SYNCS.PHASECHK.TRANS64 P2, [R4+URZ+0x40], R3 ;  /* 0x000040030400a5a7 */ /* 0x000ee4000804007f */
[----:B---3--:R-:W-:Y:S05]  /*9bc0*/  @!P2 BRA `(.L_x_53) ;  /* 0xfffffffc00eca947 */ /* 0x008fea000383ffff */
[----:B------:R-:W-:Y:S05]  /*9bd0*/  BRA `(.L_x_230) ;  /* 0xffffff8c00747947 */ /* 0x000fea000383ffff */
.L_x_64:
[----:B-1----:R1:W3:Y:S02]  /*9be0*/  SYNCS.PHASECHK.TRANS64.TRYWAIT P3, [R14+URZ+0x40], R15 ;  /* 0x0000400f0e0075a7 */ /* 0x0022e4000806017f */
[----:B---3--:R-:W-:Y:S05]  /*9bf0*/  @!P3 NANOSLEEP.SYNCS 0x989680 ;  /* 0x009896800000b95d */ /* 0x008fea0003900000 */
[----:B------:R-:W3:Y:S02]  /*9c00*/  @!P3 SYNCS.PHASECHK.TRANS64 P3, [R14+URZ+0x40], R15 ;  /* 0x0000400f0e00b5a7 */ /* 0x000ee4000806007f */
[----:B---3--:R-:W-:Y:S05]  /*9c10*/  @!P3 BRA `(.L_x_64) ;  /* 0xfffffffc00f0b947 */ /* 0x008fea000383ffff */
[----:B------:R-:W-:Y:S05]  /*9c20*/  BRA `(.L_x_231) ;  /* 0xffffff94009c7947 */ /* 0x000fea000383ffff */
.L_x_74:
[----:B-1----:R1:W3:Y:S02]  /*9c30*/  SYNCS.PHASECHK.TRANS64.TRYWAIT P3, [R12+URZ+0x40], R13 ;  /* 0x0000400d0c0075a7 */ /* 0x0022e4000806017f */
[----:B---3--:R-:W-:Y:S05]  /*9c40*/  @!P3 NANOSLEEP.SYNCS 0x989680 ;  /* 0x009896800000b95d */ /* 0x008fea0003900000 */
[----:B------:R-:W3:Y:S02]  /*9c50*/  @!P3 SYNCS.PHASECHK.TRANS64 P3, [R12+URZ+0x40], R13 ;  /* 0x0000400d0c00b5a7 */ /* 0x000ee4000806007f */
[----:B---3--:R-:W-:Y:S05]  /*9c60*/  @!P3 BRA `(.L_x_74) ;  /* 0xfffffffc00f0b947 */ /* 0x008fea000383ffff */
[----:B------:R-:W-:Y:S05]  /*9c70*/  BRA `(.L_x_232) ;  /* 0xffffff9c004c7947 */ /* 0x000fea000383ffff */
.L_x_84:
[----:B-1----:R1:W3:Y:S02]  /*9c80*/  SYNCS.PHASECHK.TRANS64.TRYWAIT P3, [R13+URZ+0x40], R12 ;  /* 0x0000400c0d0075a7 */ /* 0x0022e4000806017f */
[----:B---3--:R-:W-:Y:S05]  /*9c90*/  @!P3 NANOSLEEP.SYNCS 0x989680 ;  /* 0x009896800000b95d */ /* 0x008fea0003900000 */
[----:B------:R-:W3:Y:S02]  /*9ca0*/  @!P3 SYNCS.PHASECHK.TRANS64 P3, [R13+URZ+0x40], R12 ;  /* 0x0000400c0d00b5a7 */ /* 0x000ee4000806007f */
[----:B---3--:R-:W-:Y:S05]  /*9cb0*/  @!P3 BRA `(.L_x_84) ;  /* 0xfffffffc00f0b947 */ /* 0x008fea000383ffff */
[----:B------:R-:W-:Y:S05]  /*9cc0*/  BRA `(.L_x_233) ;  /* 0xffffffa400047947 */ /* 0x000fea000383ffff */
.L_x_94:
[----:B-1----:R1:W2:Y:S02]  /*9cd0*/  SYNCS.PHASECHK.TRANS64.TRYWAIT P3, [R12+URZ+0x40], R13 ;  /* 0x0000400d0c0075a7 */ /* 0x0022a4000806017f */
[----:B--2---:R-:W-:Y:S05]  /*9ce0*/  @!P3 NANOSLEEP.SYNCS 0x989680 ;  /* 0x009896800000b95d */ /* 0x004fea0003900000 */
[----:B------:R-:W2:Y:S02]  /*9cf0*/  @!P3 SYNCS.PHASECHK.TRANS64 P3, [R12+URZ+0x40], R13 ;  /* 0x0000400d0c00b5a7 */ /* 0x000ea4000806007f */
[----:B--2---:R-:W-:Y:S05]  /*9d00*/  @!P3 BRA `(.L_x_94) ;  /* 0xfffffffc00f0b947 */ /* 0x004fea000383ffff */
[----:B------:R-:W-:Y:S05]  /*9d10*/  BRA `(.L_x_234) ;  /* 0xffffffa800c07947 */ /* 0x000fea000383ffff */
.L_x_104:
[----:B-1----:R1:W2:Y:S02]  /*9d20*/  SYNCS.PHASECHK.TRANS64.TRYWAIT P3, [R12+URZ+0x40], R13 ;  /* 0x0000400d0c0075a7 */ /* 0x0022a4000806017f */
[----:B--2---:R-:W-:Y:S05]  /*9d30*/  @!P3 NANOSLEEP.SYNCS 0x989680 ;  /* 0x009896800000b95d */ /* 0x004fea0003900000 */
[----:B------:R-:W2:Y:S02]  /*9d40*/  @!P3 SYNCS.PHASECHK.TRANS64 P3, [R12+URZ+0x40], R13 ;  /* 0x0000400d0c00b5a7 */ /* 0x000ea4000806007f */
[----:B--2---:R-:W-:Y:S05]  /*9d50*/  @!P3 BRA `(.L_x_104) ;  /* 0xfffffffc00f0b947 */ /* 0x004fea000383ffff */
[----:B------:R-:W-:Y:S05]  /*9d60*/  BRA `(.L_x_235) ;  /* 0xffffffb000747947 */ /* 0x000fea000383ffff */
.L_x_114:
[----:B-1----:R1:W2:Y:S02]  /*9d70*/  SYNCS.PHASECHK.TRANS64.TRYWAIT P3, [R12+URZ+0x40], R13 ;  /* 0x0000400d0c0075a7 */ /* 0x0022a4000806017f */
[----:B--2---:R-:W-:Y:S05]  /*9d80*/  @!P3 NANOSLEEP.SYNCS 0x989680 ;  /* 0x009896800000b95d */ /* 0x004fea0003900000 */
[----:B------:R-:W2:Y:S02]  /*9d90*/  @!P3 SYNCS.PHASECHK.TRANS64 P3, [R12+URZ+0x40], R13 ;  /* 0x0000400d0c00b5a7 */ /* 0x000ea4000806007f */
[----:B--2---:R-:W-:Y:S05]  /*9da0*/  @!P3 BRA `(.L_x_114) ;  /* 0xfffffffc00f0b947 */ /* 0x004fea000383ffff */
[----:B------:R-:W-:Y:S05]  /*9db0*/  BRA `(.L_x_236) ;  /* 0xffffffb800287947 */ /* 0x000fea000383ffff */
.L_x_124:
[----:B-1----:R1:W2:Y:S02]  /*9dc0*/  SYNCS.PHASECHK.TRANS64.TRYWAIT P3, [R14+URZ+0x40], R25 ;  /* 0x000040190e0075a7 */ /* 0x0022a4000806017f */
[----:B--2---:R-:W-:Y:S05]  /*9dd0*/  @!P3 NANOSLEEP.SYNCS 0x989680 ;  /* 0x009896800000b95d */ /* 0x004fea0003900000 */
[----:B------:R-:W2:Y:S02]  /*9de0*/  @!P3 SYNCS.PHASECHK.TRANS64 P3, [R14+URZ+0x40], R25 ;  /* 0x000040190e00b5a7 */ /* 0x000ea4000806007f */
[----:B--2---:R-:W-:Y:S05]  /*9df0*/  @!P3 BRA `(.L_x_124) ;  /* 0xfffffffc00f0b947 */ /* 0x004fea000383ffff */
[----:B------:R-:W-:Y:S05]  /*9e00*/  BRA `(.L_x_237) ;  /* 0xffffffbc00dc7947 */ /* 0x000fea000383ffff */
.L_x_144:
[----:B-1----:R-:W-:-:S04]  /*9e10*/  MOV R3, UR4 ;  /* 0x0000000400037c02 */ /* 0x002fc80008000f00 */
[----:B------:R1:W2:Y:S03]  /*9e20*/  SYNCS.PHASECHK.TRANS64.TRYWAIT P0, [R3+URZ+0x88], R0 ;  /* 0x00008800030075a7 */ /* 0x0002a6000800017f */
[----:B--2---:R-:W-:Y:S05]  /*9e30*/  @!P0 NANOSLEEP.SYNCS 0x989680 ;  /* 0x009896800000895d */ /* 0x004fea0003900000 */
[----:B------:R-:W2:Y:S02]  /*9e40*/  @!P0 SYNCS.PHASECHK.TRANS64 P0, [R3+URZ+0x88], R0 ;  /* 0x00008800030085a7 */ /* 0x000ea4000800007f */
[----:B--2---:R-:W-:Y:S05]  /*9e50*/  @!P0 BRA `(.L_x_144) ;  /* 0xfffffffc00ec8947 */ /* 0x004fea000383ffff */
[----:B------:R-:W-:Y:S05]  /*9e60*/  BRA `(.L_x_143) ;  /* 0xffffffd400307947 */ /* 0x000fea000383ffff */
.L_x_153:
[----:B-1----:R-:W-:-:S04]  /*9e70*/  IMAD.U32 R5, RZ, RZ, UR13 ;  /* 0x0000000dff057e24 */ /* 0x002fc8000f8e00ff */
[----:B------:R1:W2:Y:S03]  /*9e80*/  SYNCS.PHASECHK.TRANS64.TRYWAIT P1, [R5+URZ+0x60], R4 ;  /* 0x00006004050075a7 */ /* 0x0002a6000802017f */
[----:B--2---:R-:W-:Y:S05]  /*9e90*/  @!P1 NANOSLEEP.SYNCS 0x989680 ;  /* 0x009896800000995d */ /* 0x004fea0003900000 */
[----:B------:R-:W2:Y:S02]  /*9ea0*/  @!P1 SYNCS.PHASECHK.TRANS64 P1, [R5+URZ+0x60], R4 ;  /* 0x00006004050095a7 */ /* 0x000ea4000802007f */
[----:B--2---:R-:W-:Y:S05]  /*9eb0*/  @!P1 BRA `(.L_x_153) ;  /* 0xfffffffc00ec9947 */ /* 0x004fea000383ffff */
[----:B------:R-:W-:Y:S05]  /*9ec0*/  BRA `(.L_x_238) ;  /* 0xffffffd800187947 */ /* 0x000fea000383ffff */
.L_x_159:
[----:B-12---:R-:W-:-:S04]  /*9ed0*/  MOV R5, UR13 ;  /* 0x0000000d00057c02 */ /* 0x006fc80008000f00 */
[----:B------:R1:W2:Y:S03]  /*9ee0*/  SYNCS.PHASECHK.TRANS64.TRYWAIT P1, [R5+URZ+0x68], R4 ;  /* 0x00006804050075a7 */ /* 0x0002a6000802017f */
[----:B--2---:R-:W-:Y:S05]  /*9ef0*/  @!P1 NANOSLEEP.SYNCS 0x989680 ;  /* 0x009896800000995d */ /* 0x004fea0003900000 */
[----:B------:R-:W2:Y:S02]  /*9f00*/  @!P1 SYNCS.PHASECHK.TRANS64 P1, [R5+URZ+0x68], R4 ;  /* 0x00006804050095a7 */ /* 0x000ea4000802007f */
[----:B--2---:R-:W-:Y:S05]  /*9f10*/  @!P1 BRA `(.L_x_159) ;  /* 0xfffffffc00ec9947 */ /* 0x004fea000383ffff */
[----:B------:R-:W-:Y:S05]  /*9f20*/  BRA `(.L_x_239) ;  /* 0xffffffd800607947 */ /* 0x000fea000383ffff */
.L_x_165:
[----:B-123--:R-:W-:-:S04]  /*9f30*/  IMAD.U32 R5, RZ, RZ, UR13 ;  /* 0x0000000dff057e24 */ /* 0x00efc8000f8e00ff */
[----:B------:R1:W2:Y:S03]  /*9f40*/  SYNCS.PHASECHK.TRANS64.TRYWAIT P1, [R5+URZ+0x70], R4 ;  /* 0x00007004050075a7 */ /* 0x0002a6000802017f */
[----:B--2---:R-:W-:Y:S05]  /*9f50*/  @!P1 NANOSLEEP.SYNCS 0x989680 ;  /* 0x009896800000995d */ /* 0x004fea0003900000 */
[----:B------:R-:W2:Y:S02]  /*9f60*/  @!P1 SYNCS.PHASECHK.TRANS64 P1, [R5+URZ+0x70], R4 ;  /* 0x00007004050095a7 */ /* 0x000ea4000802007f */
[----:B--2---:R-:W-:Y:S05]  /*9f70*/  @!P1 BRA `(.L_x_165) ;  /* 0xfffffffc00ec9947 */ /* 0x004fea000383ffff */
[----:B------:R-:W-:Y:S05]  /*9f80*/  BRA `(.L_x_240) ;  /* 0xffffffd800b07947 */ /* 0x000fea000383ffff */
.L_x_171:
[----:B-1234-:R-:W-:-:S04]  /*9f90*/  MOV R5, UR13 ;  /* 0x0000000d00057c02 */ /* 0x01efc80008000f00 */
[----:B------:R1:W2:Y:S03]  /*9fa0*/  SYNCS.PHASECHK.TRANS64.TRYWAIT P1, [R5+URZ+0x78], R4 ;  /* 0x00007804050075a7 */ /* 0x0002a6000802017f */
[----:B--2---:R-:W-:Y:S05]  /*9fb0*/  @!P1 NANOSLEEP.SYNCS 0x989680 ;  /* 0x009896800000995d */ /* 0x004fea0003900000 */
[----:B------:R-:W2:Y:S02]  /*9fc0*/  @!P1 SYNCS.PHASECHK.TRANS64 P1, [R5+URZ+0x78], R4 ;  /* 0x00007804050095a7 */ /* 0x000ea4000802007f */
[----:B--2---:R-:W-:Y:S05]  /*9fd0*/  @!P1 BRA `(.L_x_171) ;  /* 0xfffffffc00ec9947 */ /* 0x004fea000383ffff */
[----:B------:R-:W-:Y:S05]  /*9fe0*/  BRA `(.L_x_241) ;  /* 0xffffffdc00007947 */ /* 0x000fea000383ffff */
.L_x_177:
[----:B-1234-:R-:W-:-:S04]  /*9ff0*/  IMAD.U32 R5, RZ, RZ, UR13 ;  /* 0x0000000dff057e24 */ /* 0x01efc8000f8e00ff */
[----:B------:R1:W2:Y:S03]  /*a000*/  SYNCS.PHASECHK.TRANS64.TRYWAIT P1, [R5+URZ+0x60], R4 ;  /* 0x00006004050075a7 */ /* 0x0002a6000802017f */
[----:B--2---:R-:W-:Y:S05]  /*a010*/  @!P1 NANOSLEEP.SYNCS 0x989680 ;  /* 0x009896800000995d */ /* 0x004fea0003900000 */
[----:B------:R-:W2:Y:S02]  /*a020*/  @!P1 SYNCS.PHASECHK.TRANS64 P1, [R5+URZ+0x60], R4 ;  /* 0x00006004050095a7 */ /* 0x000ea4000802007f */
[----:B--2---:R-:W-:Y:S05]  /*a030*/  @!P1 BRA `(.L_x_177) ;  /* 0xfffffffc00ec9947 */ /* 0x004fea000383ffff */
[----:B------:R-:W-:Y:S05]  /*a040*/  BRA `(.L_x_242) ;  /* 0xffffffdc00547947 */ /* 0x000fea000383ffff */
.L_x_183:
[----:B-1234-:R-:W-:-:S04]  /*a050*/  MOV R5, UR13 ;  /* 0x0000000d00057c02 */ /* 0x01efc80008000f00 */
[----:B------:R1:W2:Y:S03]  /*a060*/  SYNCS.PHASECHK.TRANS64.TRYWAIT P1, [R5+URZ+0x68], R4 ;  /* 0x00006804050075a7 */ /* 0x0002a6000802017f */
[----:B--2---:R-:W-:Y:S05]  /*a070*/  @!P1 NANOSLEEP.SYNCS 0x989680 ;  /* 0x009896800000995d */ /* 0x004fea0003900000 */
[----:B------:R-:W2:Y:S02]  /*a080*/  @!P1 SYNCS.PHASECHK.TRANS64 P1, [R5+URZ+0x68], R4 ;  /* 0x00006804050095a7 */ /* 0x000ea4000802007f */
[----:B--2---:R-:W-:Y:S05]  /*a090*/  @!P1 BRA `(.L_x_183) ;  /* 0xfffffffc00ec9947 */ /* 0x004fea000383ffff */
[----:B------:R-:W-:Y:S05]  /*a0a0*/  BRA `(.L_x_243) ;  /* 0xffffffdc00987947 */ /* 0x000fea000383ffff */
.L_x_189:
[----:B-1234-:R-:W-:-:S04]  /*a0b0*/  IMAD.U32 R5, RZ, RZ, UR13 ;  /* 0x0000000dff057e24 */ /* 0x01efc8000f8e00ff */
[----:B------:R1:W2:Y:S03]  /*a0c0*/  SYNCS.PHASECHK.TRANS64.TRYWAIT P1, [R5+URZ+0x70], R4 ;  /* 0x00007004050075a7 */ /* 0x0002a6000802017f */
[----:B--2---:R-:W-:Y:S05]  /*a0d0*/  @!P1 NANOSLEEP.SYNCS 0x989680 ;  /* 0x009896800000995d */ /* 0x004fea0003900000 */
[----:B------:R-:W2:Y:S02]  /*a0e0*/  @!P1 SYNCS.PHASECHK.TRANS64 P1, [R5+URZ+0x70], R4 ;  /* 0x00007004050095a7 */ /* 0x000ea4000802007f */
[----:B--2---:R-:W-:Y:S05]  /*a0f0*/  @!P1 BRA `(.L_x_189) ;  /* 0xfffffffc00ec9947 */ /* 0x004fea000383ffff */
[----:B------:R-:W-:Y:S05]  /*a100*/  BRA `(.L_x_244) ;  /* 0xffffffdc00dc7947 */ /* 0x000fea000383ffff */
.L_x_195:
[----:B-1234-:R-:W-:-:S04]  /*a110*/  MOV R5, UR13 ;  /* 0x0000000d00057c02 */ /* 0x01efc80008000f00 */
[----:B------:R1:W2:Y:S03]  /*a120*/  SYNCS.PHASECHK.TRANS64.TRYWAIT P1, [R5+URZ+0x78], R4 ;  /* 0x00007804050075a7 */ /* 0x0002a6000802017f */
[----:B--2---:R-:W-:Y:S05]  /*a130*/  @!P1 NANOSLEEP.SYNCS 0x989680 ;  /* 0x009896800000995d */ /* 0x004fea0003900000 */
[----:B------:R-:W2:Y:S02]  /*a140*/  @!P1 SYNCS.PHASECHK.TRANS64 P1, [R5+URZ+0x78], R4 ;  /* 0x00007804050095a7 */ /* 0x000ea4000802007f */
[----:B--2---:R-:W-:Y:S05]  /*a150*/  @!P1 BRA `(.L_x_195) ;  /* 0xfffffffc00ec9947 */ /* 0x004fea000383ffff */
[----:B------:R-:W-:Y:S05]  /*a160*/  BRA `(.L_x_245) ;  /* 0xffffffe000207947 */ /* 0x000fea000383ffff */
.L_x_205:
[----:B------:R1:W1:Y:S02]  /*a170*/  SYNCS.PHASECHK.TRANS64.TRYWAIT P0, [R0+URZ+0x60], R3 ;  /* 0x00006003000075a7 */ /* 0x000264000800017f */
[----:B-1----:R-:W-:Y:S05]  /*a180*/  @!P0 NANOSLEEP.SYNCS 0x989680 ;  /* 0x009896800000895d */ /* 0x002fea0003900000 */
[----:B------:R-:W1:Y:S02]  /*a190*/  @!P0 SYNCS.PHASECHK.TRANS64 P0, [R0+URZ+0x60], R3 ;  /* 0x00006003000085a7 */ /* 0x000e64000800007f */
[----:B-1----:R-:W-:Y:S05]  /*a1a0*/  @!P0 BRA `(.L_x_205) ;  /* 0xfffffffc00f08947 */ /* 0x002fea000383ffff */
[----:B------:R-:W-:Y:S05]  /*a1b0*/  BRA `(.L_x_246) ;  /* 0xffffffe800107947 */ /* 0x000fea000383ffff */
.L_x_207:
[----:B------:R1:W1:Y:S02]  /*a1c0*/  SYNCS.PHASECHK.TRANS64.TRYWAIT P0, [R0+URZ+0x68], R3 ;  /* 0x00006803000075a7 */ /* 0x000264000800017f */
[----:B-1----:R-:W-:Y:S05]  /*a1d0*/  @!P0 NANOSLEEP.SYNCS 0x989680 ;  /* 0x009896800000895d */ /* 0x002fea0003900000 */
[----:B------:R-:W1:Y:S02]  /*a1e0*/  @!P0 SYNCS.PHASECHK.TRANS64 P0, [R0+URZ+0x68], R3 ;  /* 0x00006803000085a7 */ /* 0x000e64000800007f */
[----:B-1----:R-:W-:Y:S05]  /*a1f0*/  @!P0 BRA `(.L_x_207) ;  /* 0xfffffffc00f08947 */ /* 0x002fea000383ffff */
[----:B------:R-:W-:Y:S05]  /*a200*/  BRA `(.L_x_247) ;  /* 0xffffffe8000c7947 */ /* 0x000fea000383ffff */
.L_x_209:
[----:B------:R1:W1:Y:S02]  /*a210*/  SYNCS.PHASECHK.TRANS64.TRYWAIT P0, [R0+URZ+0x70], R3 ;  /* 0x00007003000075a7 */ /* 0x000264000800017f */
[----:B-1----:R-:W-:Y:S05]  /*a220*/  @!P0 NANOSLEEP.SYNCS 0x989680 ;  /* 0x009896800000895d */ /* 0x002fea0003900000 */
[----:B------:R-:W1:Y:S02]  /*a230*/  @!P0 SYNCS.PHASECHK.TRANS64 P0, [R0+URZ+0x70], R3 ;  /* 0x00007003000085a7 */ /* 0x000e64000800007f */
[----:B-1----:R-:W-:Y:S05]  /*a240*/  @!P0 BRA `(.L_x_209) ;  /* 0xfffffffc00f08947 */ /* 0x002fea000383ffff */
[----:B------:R-:W-:Y:S05]  /*a250*/  BRA `(.L_x_248) ;  /* 0xffffffe800087947 */ /* 0x000fea000383ffff */
.L_x_213:
[----:B------:R-:W-:Y:S01]  /*a260*/  BSSY B1, `(.L_x_249) ;  /* 0x0000006000017945 */ /* 0x000fe20003800000 */
[----:B------:R-:W-:-:S07]  /*a270*/  IMAD.MOV.U32 R15, RZ, RZ, -0x1 ;  /* 0xffffffffff0f7424 */ /* 0x000fce00078e00ff */
[----:B------:R-:W-:Y:S05]  /*a280*/  WARPSYNC.COLLECTIVE R15, `(.L_x_250) ;  /* 0x000000000f0c7348 */ /* 0x000fea0003c00000 */
[----:B------:R-:W-:Y:S02]  /*a290*/  ELECT P6, UR62, PT ;  /* 0x00000000003e782f */ /* 0x000fe400038c0000 */
[----:B------:R-:W-:Y:S01]  /*a2a0*/  MOV R14, UR62 ;  /* 0x0000003e000e7c02 */ /* 0x000fe20008000f00 */
[----:B------:R-:W-:Y:S10]  /*a2b0*/  ENDCOLLECTIVE ;  /* 0x000000000000791b */ /* 0x000ff40003800000 */
.L_x_250:
[----:B------:R-:W-:Y:S05]  /*a2c0*/  BSYNC B1 ;  /* 0x0000000000017941 */ /* 0x000fea0003800000 */
.L_x_249:
[----:B------:R-:W-:Y:S05]  /*a2d0*/  BRA `(.L_x_251) ;  /* 0xffffffe800887947 */ /* 0x000fea000383ffff */
.L_x_216:
[----:B-1----:R1:W2:Y:S02]  /*a2e0*/  SYNCS.PHASECHK.TRANS64.TRYWAIT P0, [R14+URZ+0x20], R7 ;  /* 0x000020070e0075a7 */ /* 0x0022a4000800017f */
[----:B--2---:R-:W-:Y:S05]  /*a2f0*/  @!P0 NANOSLEEP.SYNCS 0x989680 ;  /* 0x009896800000895d */ /* 0x004fea0003900000 */
[----:B------:R-:W2:Y:S02]  /*a300*/  @!P0 SYNCS.PHASECHK.TRANS64 P0, [R14+URZ+0x20], R7 ;  /* 0x000020070e0085a7 */ /* 0x000ea4000800007f */
[----:B--2---:R-:W-:Y:S05]  /*a310*/  @!P0 BRA `(.L_x_216) ;  /* 0xfffffffc00f08947 */ /* 0x004fea000383ffff */
[----:B------:R-:W-:Y:S05]  /*a320*/  BRA `(.L_x_252) ;  /* 0xffffffe800c07947 */ /* 0x000fea000383ffff */
.L_x_224:
[----:B------:R-:W-:Y:S01]  /*a330*/  BSSY B0, `(.L_x_253) ;  /* 0x0000006000007945 */ /* 0x000fe20003800000 */
[----:B------:R-:W-:-:S07]  /*a340*/  MOV R15, 0xffffffff ;  /* 0xffffffff000f7802 */ /* 0x000fce0000000f00 */
[----:B-1----:R-:W-:Y:S05]  /*a350*/  WARPSYNC.COLLECTIVE R15, `(.L_x_254) ;  /* 0x000000000f0c7348 */ /* 0x002fea0003c00000 */
[----:B------:R-:W-:Y:S02]  /*a360*/  ELECT P6, UR62, PT ;  /* 0x00000000003e782f */ /* 0x000fe400038c0000 */
[----:B------:R-:W-:Y:S01]  /*a370*/  MOV R14, UR62 ;  /* 0x0000003e000e7c02 */ /* 0x000fe20008000f00 */
[----:B-1----:R-:W-:Y:S10]  /*a380*/  ENDCOLLECTIVE ;  /* 0x000000000000791b */ /* 0x002ff40003800000 */
.L_x_254:
[----:B------:R-:W-:Y:S05]  /*a390*/  BSYNC B0 ;  /* 0x0000000000007941 */ /* 0x000fea0003800000 */
.L_x_253:
[----:B------:R-:W-:Y:S05]  /*a3a0*/  BRA `(.L_x_255) ;  /* 0xfffffff400187947 */ /* 0x000fea000383ffff */
.L_x_226:
[----:B--2---:R2:W3:Y:S02]  /*a3b0*/  SYNCS.PHASECHK.TRANS64.TRYWAIT P0, [R5+URZ], R2 ;  /* 0x00000002050075a7 */ /* 0x0044e4000800017f */
[----:B---3--:R-:W-:Y:S05]  /*a3c0*/  @!P0 NANOSLEEP.SYNCS 0x989680 ;  /* 0x009896800000895d */ /* 0x008fea0003900000 */
[----:B------:R-:W3:Y:S02]  /*a3d0*/  @!P0 SYNCS.PHASECHK.TRANS64 P0, [R5+URZ], R2 ;  /* 0x00000002050085a7 */ /* 0x000ee4000800007f */
[----:B---3--:R-:W-:Y:S05]  /*a3e0*/  @!P0 BRA `(.L_x_226) ;  /* 0xfffffffc00f08947 */ /* 0x008fea000383ffff */
[----:B------:R-:W-:Y:S05]  /*a3f0*/  BRA `(.L_x_256) ;  /* 0xfffffff400547947 */ /* 0x000fea000383ffff */
.L_x_227:
[----:B--2---:R2:W3:Y:S02]  /*a400*/  SYNCS.PHASECHK.TRANS64.TRYWAIT P0, [R7+URZ], R4 ;  /* 0x00000004070075a7 */ /* 0x0044e4000800017f */
[----:B---3--:R-:W-:Y:S05]  /*a410*/  @!P0 NANOSLEEP.SYNCS 0x989680 ;  /* 0x009896800000895d */ /* 0x008fea0003900000 */
[----:B------:R-:W3:Y:S02]  /*a420*/  @!P0 SYNCS.PHASECHK.TRANS64 P0, [R7+URZ], R4 ;  /* 0x00000004070085a7 */ /* 0x000ee4000800007f */
[----:B---3--:R-:W-:Y:S05]  /*a430*/  @!P0 BRA `(.L_x_227) ;  /* 0xfffffffc00f08947 */ /* 0x008fea000383ffff */
[----:B------:R-:W-:Y:S05]  /*a440*/  BRA `(.L_x_257) ;  /* 0xfffffff400647947 */ /* 0x000fea000383ffff */
.L_x_228:
[----:B--2---:R2:W3:Y:S02]  /*a450*/  SYNCS.PHASECHK.TRANS64.TRYWAIT P0, [R6+URZ], R5 ;  /* 0x00000005060075a7 */ /* 0x0044e4000800017f */
[----:B---3--:R-:W-:Y:S05]  /*a460*/  @!P0 NANOSLEEP.SYNCS 0x989680 ;  /* 0x009896800000895d */ /* 0x008fea0003900000 */
[----:B------:R-:W3:Y:S02]  /*a470*/  @!P0 SYNCS.PHASECHK.TRANS64 P0, [R6+URZ], R5 ;  /* 0x00000005060085a7 */ /* 0x000ee4000800007f */
[----:B---3--:R-:W-:Y:S05]  /*a480*/  @!P0 BRA `(.L_x_228) ;  /* 0xfffffffc00f08947 */ /* 0x008fea000383ffff */
[----:B------:R-:W-:Y:S05]  /*a490*/  BRA `(.L_x_258) ;  /* 0xfffffff4006c7947 */ /* 0x000fea000383ffff */
.L_x_259:
[----:B------:R-:W-:-:S00]  /*a4a0*/  BRA `(.L_x_259) ;  /* 0xfffffffc00fc7947 */ /* 0x000fc0000383ffff */
[----:B------:R-:W-:-:S00]  /*a4b0*/  NOP ;  /* 0x0000000000007918 */ /* 0x000fc00000000000 */
        /* <DEDUP_REMOVED lines=12> */
.L_x_260:


//--------------------- .nv.global.init           --------------------------
	.section	.nv.global.init,"aw",@progbits
.nv.global.init:
	.type		$str$22,@object
	.size		$str$22,($str$26 - $str$22)
$str$22:
        /*0000*/ 	.byte	0x6b, 0x5f, 0x74, 0x69, 0x6c, 0x65, 0x5f, 0x63, 0x6f, 0x75, 0x6e, 0x74, 0x20, 0x3e, 0x3d, 0x20
        /*0010*/ 	.byte	0x31, 0x00
	.type		$str$26,@object
	.size		$str$26,($str$27 - $str$26)
$str$26:
        /*0012*/ 	.byte	0x28, 0x61, 0x64, 0x64, 0x72, 0x65, 0x73, 0x73, 0x20, 0x26, 0x20, 0x6d, 0x61, 0x73, 0x6b, 0x29
        /*0022*/ 	.byte	0x20, 0x3d, 0x3d, 0x20, 0x30, 0x00
	.type		$str$27,@object
	.size		$str$27,($str$23 - $str$27)
$str$27:
        /*0028*/ 	.byte	0x2f, 0x74, 0x6d, 0x70, 0x2f, 0x63, 0x75, 0x74, 0x6c, 0x61, 0x73, 0x73, 0x5f, 0x73, 0x77, 0x65
        /*0038*/ 	.byte	0x65, 0x70, 0x5f, 0x73, 0x72, 0x63, 0x2f, 0x69, 0x6e, 0x63, 0x6c, 0x75, 0x64, 0x65, 0x2f, 0x63
        /*0048*/ 	.byte	0x75, 0x74, 0x65, 0x2f, 0x70, 0x6f, 0x69, 0x6e, 0x74, 0x65, 0x72, 0x5f, 0x66, 0x6c, 0x61, 0x67
        /*0058*/ 	.byte	0x67, 0x65, 0x64, 0x2e, 0x68, 0x70, 0x70, 0x00
	.type		$str$23,@object
	.size		$str$23,(__unnamed_2 - $str$23)
$str$23:
        /*0060*/ 	.byte	0x2f, 0x74, 0x6d, 0x70, 0x2f, 0x63, 0x75, 0x74, 0x6c, 0x61, 0x73, 0x73, 0x5f, 0x73, 0x77, 0x65
        /*0070*/ 	.byte	0x65, 0x70, 0x5f, 0x73, 0x72, 0x63, 0x2f, 0x69, 0x6e, 0x63, 0x6c, 0x75, 0x64, 0x65, 0x2f, 0x63
        /*0080*/ 	.byte	0x75, 0x74, 0x6c, 0x61, 0x73, 0x73, 0x2f, 0x67, 0x65, 0x6d, 0x6d, 0x2f, 0x63, 0x6f, 0x6c, 0x6c
        /*0090*/ 	.byte	0x65, 0x63, 0x74, 0x69, 0x76, 0x65, 0x2f, 0x73, 0x6d, 0x39, 0x30, 0x5f, 0x6d, 0x6d, 0x61, 0x5f
        /*00a0*/ 	.byte	0x74, 0x6d, 0x61, 0x5f, 0x67, 0x6d, 0x6d, 0x61, 0x5f, 0x73, 0x73, 0x5f, 0x77, 0x61, 0x72, 0x70
        /*00b0*/ 	.byte	0x73, 0x70, 0x65, 0x63, 0x69, 0x61, 0x6c, 0x69, 0x7a, 0x65, 0x64, 0x2e, 0x68, 0x70, 0x70, 0x00
	.type		__unnamed_2,@object
	.size		__unnamed_2,(__unnamed_1 - __unnamed_2)
__unnamed_2:
        /*00c0*/ 	.byte	0x61, 0x75, 0x74, 0x6f, 0x20, 0x63, 0x75, 0x74, 0x65, 0x3a, 0x3a, 0x61, 0x73, 0x5f, 0x70, 0x6f
        /* <DEDUP_REMOVED lines=27> */
        /*0280*/ 	.byte	0x36, 0x3e, 0x3e, 0x3e, 0x3e, 0x3e, 0x5d, 0x00
	.type		__unnamed_1,@object
	.size		__unnamed_1,(.L_0 - __unnamed_1)
__unnamed_1:
        /* <DEDUP_REMOVED lines=181> */
        /*0dd8*/ 	.byte	0x74, 0x69, 0x74, 0x79, 0x5d, 0x00
.L_0:


//--------------------- .nv.shared._ZN7cutlass13device_kernelINS_4gemm6kernel13GemmUniversalIN4cute5tupleIJiiiiEEENS1_10collective13CollectiveMmaINS1_34MainloopSm90TmaGmmaWarpSpecializedILi4ENS5_IJNS4_1CILi2EEENSA_ILi1EEESC_EEENS1_35KernelTmaWarpSpecializedCooperativeEEENS5_IJNSA_ILi128EEENSA_ILi256EEENSA_ILi64EEEEEENS_6half_tENS5_IJlSC_lEEESK_SL_NS4_8TiledMMAINS4_8MMA_AtomIJNS4_4SM904GMMA26MMA_64x256x16_F32F16F16_SSILNSP_5MajorE0ELSR_0ELNSP_7ScaleInE1ELSS_1EEEEEENS4_6LayoutISD_NS5_IJSC_NSA_ILi0EEESW_EEEEENS5_IJNS4_10UnderscoreESZ_SZ_EEEEENS4_13SM90_TMA_LOADENS4_14ComposedLayoutINS4_7SwizzleILi3ELi4ELi3EEENS4_18smem_ptr_flag_bitsILi16EEENSV_INS5_IJNSA_ILi8EEESI_EEENS5_IJSI_SC_EEEEEEEvNS4_8identityENS4_23SM90_TMA_LOAD_MULTICASTES1C_vS1D_EENS_8epilogue10collective18CollectiveEpilogueINS1G_22Sm90TmaWarpSpecializedILi4ELi2ELi16ELb1ELb0EEEJSJ_NS5_IJSG_NSA_ILi32EEEEEESK_SL_SK_SL_NS1G_6fusion15FusionCallbacksIS1K_NS1N_13LinCombEltActINS1G_6thread4ReLuESK_fSK_fLNS_15FloatRoundStyleE2EEESJ_S1M_JEEES12_NS13_INS14_ILi2ELi4ELi3EEES17_NSV_INS5_IJS18_S1L_EEENS5_IJS1L_SC_EEEEEEENS4_17SM75_U32x4_LDSM_NENS4_14SM90_TMA_STOREES1Z_NS4_17SM90_U32x4_STSM_NENS4_9Copy_AtomIJS22_SK_EEEvEEEvvEEEEvNT_6ParamsE --------------------------
	.section	.nv.shared._ZN7cutlass13device_kernelINS_4gemm6kernel13GemmUniversalIN4cute5tupleIJiiiiEEENS1_10collective13CollectiveMmaINS1_34MainloopSm90TmaGmmaWarpSpecializedILi4ENS5_IJNS4_1CILi2EEENSA_ILi1EEESC_EEENS1_35KernelTmaWarpSpecializedCooperativeEEENS5_IJNSA_ILi128EEENSA_ILi256EEENSA_ILi64EEEEEENS_6half_tENS5_IJlSC_lEEESK_SL_NS4_8TiledMMAINS4_8MMA_AtomIJNS4_4SM904GMMA26MMA_64x256x16_F32F16F16_SSILNSP_5MajorE0ELSR_0ELNSP_7ScaleInE1ELSS_1EEEEEENS4_6LayoutISD_NS5_IJSC_NSA_ILi0EEESW_EEEEENS5_IJNS4_10UnderscoreESZ_SZ_EEEEENS4_13SM90_TMA_LOADENS4_14ComposedLayoutINS4_7SwizzleILi3ELi4ELi3EEENS4_18smem_ptr_flag_bitsILi16EEENSV_INS5_IJNSA_ILi8EEESI_EEENS5_IJSI_SC_EEEEEEEvNS4_8identityENS4_23SM90_TMA_LOAD_MULTICASTES1C_vS1D_EENS_8epilogue10collective18CollectiveEpilogueINS1G_22Sm90TmaWarpSpecializedILi4ELi2ELi16ELb1ELb0EEEJSJ_NS5_IJSG_NSA_ILi32EEEEEESK_SL_SK_SL_NS1G_6fusion15FusionCallbacksIS1K_NS1N_13LinCombEltActINS1G_6thread4ReLuESK_fSK_fLNS_15FloatRoundStyleE2EEESJ_S1M_JEEES12_NS13_INS14_ILi2ELi4ELi3EEES17_NSV_INS5_IJS18_S1L_EEENS5_IJS1L_SC_EEEEEEENS4_17SM75_U32x4_LDSM_NENS4_14SM90_TMA_STOREES1Z_NS4_17SM90_U32x4_STSM_NENS4_9Copy_AtomIJS22_SK_EEEvEEEvvEEEEvNT_6ParamsE,"aw",@nobits
	.sectionflags	@""
	.align	16
	.zero		1024


//--------------------- .nv.shared.reserved.0     --------------------------
	.section	.nv.shared.reserved.0,"aw",@nobits
	.weak		__nv_reservedSMEM_offset_0_alias
	.size		__nv_reservedSMEM_offset_0_alias, 0, 0
	.other		__nv_reservedSMEM_offset_0_alias,@"STO_CUDA_RESERVED_SHARED STV_DEFAULT"
__nv_reservedSMEM_offset_0_alias:
	.zero		0


//--------------------- .nv.global                --------------------------
	.section	.nv.global,"aw",@nobits
.nv.global:
	.type		_ZN39_INTERNAL_2101341f_4_k_cu_e2cc305c_29204cute1_E,@object
	.size		_ZN39_INTERNAL_2101341f_4_k_cu_e2cc305c_29204cute1_E,(_ZN39_INTERNAL_2101341f_4_k_cu_e2cc305c_29204cuda3std3__45__cpo6cbeginE - _ZN39_INTERNAL_2101341f_4_k_cu_e2cc305c_29204cute1_E)
_ZN39_INTERNAL_2101341f_4_k_cu_e2cc305c_29204cute1_E:
	.zero		1
	.type		_ZN39_INTERNAL_2101341f_4_k_cu_e2cc305c_29204cuda3std3__45__cpo6cbeginE,@object
	.size		_ZN39_INTERNAL_2101341f_4_k_cu_e2cc305c_29204cuda3std3__45__cpo6cbeginE,(_ZN39_INTERNAL_2101341f_4_k_cu_e2cc305c_29204cuda3std3__48in_placeE - _ZN39_INTERNAL_2101341f_4_k_cu_e2cc305c_29204cuda3std3__45__cpo6cbeginE)
_ZN39_INTERNAL_2101341f_4_k_cu_e2cc305c_29204cuda3std3__45__cpo6cbeginE:
	.zero		1
	.type		_ZN39_INTERNAL_2101341f_4_k_cu_e2cc305c_29204cuda3std3__48in_placeE,@object
	.size		_ZN39_INTERNAL_2101341f_4_k_cu_e2cc305c_29204cuda3std3__48in_placeE,(_ZN39_INTERNAL_2101341f_4_k_cu_e2cc305c_29204cuda3std6ranges3__45__cpo9iter_moveE - _ZN39_INTERNAL_2101341f_4_k_cu_e2cc305c_29204cuda3std3__48in_placeE)
_ZN39_INTERNAL_2101341f_4_k_cu_e2cc305c_29204cuda3std3__48in_placeE:
	.zero		1
	.type		_ZN39_INTERNAL_2101341f_4_k_cu_e2cc305c_29204cuda3std6ranges3__45__cpo9iter_moveE,@object
	.size		_ZN39_INTERNAL_2101341f_4_k_cu_e2cc305c_29204cuda3std6ranges3__45__cpo9iter_moveE,(_ZN39_INTERNAL_2101341f_4_k_cu_e2cc305c_29204cuda3std3__45__cpo5beginE - _ZN39_INTERNAL_2101341f_4_k_cu_e2cc305c_29204cuda3std6ranges3__45__cpo9iter_moveE)
_ZN39_INTERNAL_2101341f_4_k_cu_e2cc305c_29204cuda3std6ranges3__45__cpo9iter_moveE:
	.zero		1
	.type		_ZN39_INTERNAL_2101341f_4_k_cu_e2cc305c_29204cuda3std3__45__cpo5beginE,@object
	.size		_ZN39_INTERNAL_2101341f_4_k_cu_e2cc305c_29204cuda3std3__45__cpo5beginE,(_ZN39_INTERNAL_2101341f_4_k_cu_e2cc305c_29204cuda3std3__441_GLOBAL__N__2101341f_4_k_cu_e2cc305c_29206ignoreE - _ZN39_INTERNAL_2101341f_4_k_cu_e2cc305c_29204cuda3std3__45__cpo5beginE)
_ZN39_INTERNAL_2101341f_4_k_cu_e2cc305c_29204cuda3std3__45__cpo5beginE:
	.zero		1
	.type		_ZN39_INTERNAL_2101341f_4_k_cu_e2cc305c_29204cuda3std3__441_GLOBAL__N__2101341f_4_k_cu_e2cc305c_29206ignoreE,@object
	.size		_ZN39_INTERNAL_2101341f_4_k_cu_e2cc305c_29204cuda3std3__441_GLOBAL__N__2101341f_4_k_cu_e2cc305c_29206ignoreE,(_ZN39_INTERNAL_2101341f_4_k_cu_e2cc305c_29204cute7productE - _ZN39_INTERNAL_2101341f_4_k_cu_e2cc305c_29204cuda3std3__441_GLOBAL__N__2101341f_4_k_cu_e2cc305c_29206ignoreE)
_ZN39_INTERNAL_2101341f_4_k_cu_e2cc305c_29204cuda3std3__441_GLOBAL__N__2101341f_4_k_cu_e2cc305c_29206ignoreE:
	.zero		1
	.type		_ZN39_INTERNAL_2101341f_4_k_cu_e2cc305c_29204cute7productE,@object
	.size		_ZN39_INTERNAL_2101341f_4_k_cu_e2cc305c_29204cute7productE,(_ZN39_INTERNAL_2101341f_4_k_cu_e2cc305c_29204cuda3std3__45__cpo3endE - _ZN39_INTERNAL_2101341f_4_k_cu_e2cc305c_29204cute7productE)
_ZN39_INTERNAL_2101341f_4_k_cu_e2cc305c_29204cute7productE:
	.zero		1
	.type		_ZN39_INTERNAL_2101341f_4_k_cu_e2cc305c_29204cuda3std3__45__cpo3endE,@object
	.size		_ZN39_INTERNAL_2101341f_4_k_cu_e2cc305c_29204cuda3std3__45__cpo3endE,(_ZN39_INTERNAL_2101341f_4_k_cu_e2cc305c_29204cuda3std3__419piecewise_constructE - _ZN39_INTERNAL_2101341f_4_k_cu_e2cc305c_29204cuda3std3__45__cpo3endE)
_ZN39_INTERNAL_2101341f_4_k_cu_e2cc305c_29204cuda3std3__45__cpo3endE:
	.zero		1
	.type		_ZN39_INTERNAL_2101341f_4_k_cu_e2cc305c_29204cuda3std3__419piecewise_constructE,@object
	.size		_ZN39_INTERNAL_2101341f_4_k_cu_e2cc305c_29204cuda3std3__419piecewise_constructE,(_ZN39_INTERNAL_2101341f_4_k_cu_e2cc305c_29204cuda3std3__45__cpo4cendE - _ZN39_INTERNAL_2101341f_4_k_cu_e2cc305c_29204cuda3std3__419piecewise_constructE)
_ZN39_INTERNAL_2101341f_4_k_cu_e2cc305c_29204cuda3std3__419piecewise_constructE:
	.zero		1
	.type		_ZN39_INTERNAL_2101341f_4_k_cu_e2cc305c_29204cuda3std3__45__cpo4cendE,@object
	.size		_ZN39_INTERNAL_2101341f_4_k_cu_e2cc305c_29204cuda3std3__45__cpo4cendE,(_ZN39_INTERNAL_2101341f_4_k_cu_e2cc305c_29204cuda3std6ranges3__45__cpo4swapE - _ZN39_INTERNAL_2101341f_4_k_cu_e2cc305c_29204cuda3std3__45__cpo4cendE)
_ZN39_INTERNAL_2101341f_4_k_cu_e2cc305c_29204cuda3std3__45__cpo4cendE:
	.zero		1
	.type		_ZN39_INTERNAL_2101341f_4_k_cu_e2cc305c_29204cuda3std6ranges3__45__cpo4swapE,@object
	.size		_ZN39_INTERNAL_2101341f_4_k_cu_e2cc305c_29204cuda3std6ranges3__45__cpo4swapE,(.L_9 - _ZN39_INTERNAL_2101341f_4_k_cu_e2cc305c_29204cuda3std6ranges3__45__cpo4swapE)
_ZN39_INTERNAL_2101341f_4_k_cu_e2cc305c_29204cuda3std6ranges3__45__cpo4swapE:
	.zero		1
.L_9:


//--------------------- .nv.constant0._ZN7cutlass13device_kernelINS_4gemm6kernel13GemmUniversalIN4cute5tupleIJiiiiEEENS1_10collective13CollectiveMmaINS1_34MainloopSm90TmaGmmaWarpSpecializedILi4ENS5_IJNS4_1CILi2EEENSA_ILi1EEESC_EEENS1_35KernelTmaWarpSpecializedCooperativeEEENS5_IJNSA_ILi128EEENSA_ILi256EEENSA_ILi64EEEEEENS_6half_tENS5_IJlSC_lEEESK_SL_NS4_8TiledMMAINS4_8MMA_AtomIJNS4_4SM904GMMA26MMA_64x256x16_F32F16F16_SSILNSP_5MajorE0ELSR_0ELNSP_7ScaleInE1ELSS_1EEEEEENS4_6LayoutISD_NS5_IJSC_NSA_ILi0EEESW_EEEEENS5_IJNS4_10UnderscoreESZ_SZ_EEEEENS4_13SM90_TMA_LOADENS4_14ComposedLayoutINS4_7SwizzleILi3ELi4ELi3EEENS4_18smem_ptr_flag_bitsILi16EEENSV_INS5_IJNSA_ILi8EEESI_EEENS5_IJSI_SC_EEEEEEEvNS4_8identityENS4_23SM90_TMA_LOAD_MULTICASTES1C_vS1D_EENS_8epilogue10collective18CollectiveEpilogueINS1G_22Sm90TmaWarpSpecializedILi4ELi2ELi16ELb1ELb0EEEJSJ_NS5_IJSG_NSA_ILi32EEEEEESK_SL_SK_SL_NS1G_6fusion15FusionCallbacksIS1K_NS1N_13LinCombEltActINS1G_6thread4ReLuESK_fSK_fLNS_15FloatRoundStyleE2EEESJ_S1M_JEEES12_NS13_INS14_ILi2ELi4ELi3EEES17_NSV_INS5_IJS18_S1L_EEENS5_IJS1L_SC_EEEEEEENS4_17SM75_U32x4_LDSM_NENS4_14SM90_TMA_STOREES1Z_NS4_17SM90_U32x4_STSM_NENS4_9Copy_AtomIJS22_SK_EEEvEEEvvEEEEvNT_6ParamsE --------------------------
	.section	.nv.constant0._ZN7cutlass13device_kernelINS_4gemm6kernel13GemmUniversalIN4cute5tupleIJiiiiEEENS1_10collective13CollectiveMmaINS1_34MainloopSm90TmaGmmaWarpSpecializedILi4ENS5_IJNS4_1CILi2EEENSA_ILi1EEESC_EEENS1_35KernelTmaWarpSpecializedCooperativeEEENS5_IJNSA_ILi128EEENSA_ILi256EEENSA_ILi64EEEEEENS_6half_tENS5_IJlSC_lEEESK_SL_NS4_8TiledMMAINS4_8MMA_AtomIJNS4_4SM904GMMA26MMA_64x256x16_F32F16F16_SSILNSP_5MajorE0ELSR_0ELNSP_7ScaleInE1ELSS_1EEEEEENS4_6LayoutISD_NS5_IJSC_NSA_ILi0EEESW_EEEEENS5_IJNS4_10UnderscoreESZ_SZ_EEEEENS4_13SM90_TMA_LOADENS4_14ComposedLayoutINS4_7SwizzleILi3ELi4ELi3EEENS4_18smem_ptr_flag_bitsILi16EEENSV_INS5_IJNSA_ILi8EEESI_EEENS5_IJSI_SC_EEEEEEEvNS4_8identityENS4_23SM90_TMA_LOAD_MULTICASTES1C_vS1D_EENS_8epilogue10collective18CollectiveEpilogueINS1G_22Sm90TmaWarpSpecializedILi4ELi2ELi16ELb1ELb0EEEJSJ_NS5_IJSG_NSA_ILi32EEEEEESK_SL_SK_SL_NS1G_6fusion15FusionCallbacksIS1K_NS1N_13LinCombEltActINS1G_6thread4ReLuESK_fSK_fLNS_15FloatRoundStyleE2EEESJ_S1M_JEEES12_NS13_INS14_ILi2ELi4ELi3EEES17_NSV_INS5_IJS18_S1L_EEENS5_IJS1L_SC_EEEEEEENS4_17SM75_U32x4_LDSM_NENS4_14SM90_TMA_STOREES1Z_NS4_17SM90_U32x4_STSM_NENS4_9Copy_AtomIJS22_SK_EEEvEEEvvEEEEvNT_6ParamsE,"a",@progbits
	.sectionflags	@""
	.align	4
.nv.constant0._ZN7cutlass13device_kernelINS_4gemm6kernel13GemmUniversalIN4cute5tupleIJiiiiEEENS1_10collective13CollectiveMmaINS1_34MainloopSm90TmaGmmaWarpSpecializedILi4ENS5_IJNS4_1CILi2EEENSA_ILi1EEESC_EEENS1_35KernelTmaWarpSpecializedCooperativeEEENS5_IJNSA_ILi128EEENSA_ILi256EEENSA_ILi64EEEEEENS_6half_tENS5_IJlSC_lEEESK_SL_NS4_8TiledMMAINS4_8MMA_AtomIJNS4_4SM904GMMA26MMA_64x256x16_F32F16F16_SSILNSP_5MajorE0ELSR_0ELNSP_7ScaleInE1ELSS_1EEEEEENS4_6LayoutISD_NS5_IJSC_NSA_ILi0EEESW_EEEEENS5_IJNS4_10UnderscoreESZ_SZ_EEEEENS4_13SM90_TMA_LOADENS4_14ComposedLayoutINS4_7SwizzleILi3ELi4ELi3EEENS4_18smem_ptr_flag_bitsILi16EEENSV_INS5_IJNSA_ILi8EEESI_EEENS5_IJSI_SC_EEEEEEEvNS4_8identityENS4_23SM90_TMA_LOAD_MULTICASTES1C_vS1D_EENS_8epilogue10collective18CollectiveEpilogueINS1G_22Sm90TmaWarpSpecializedILi4ELi2ELi16ELb1ELb0EEEJSJ_NS5_IJSG_NSA_ILi32EEEEEESK_SL_SK_SL_NS1G_6fusion15FusionCallbacksIS1K_NS1N_13LinCombEltActINS1G_6thread4ReLuESK_fSK_fLNS_15FloatRoundStyleE2EEESJ_S1M_JEEES12_NS13_INS14_ILi2ELi4ELi3EEES17_NSV_INS5_IJS18_S1L_EEENS5_IJS1L_SC_EEEEEEENS4_17SM75_U32x4_LDSM_NENS4_14SM90_TMA_STOREES1Z_NS4_17SM90_U32x4_STSM_NENS4_9Copy_AtomIJS22_SK_EEEvEEEvvEEEEvNT_6ParamsE:
	.zero		2432


//--------------------- SYMBOLS --------------------------

	.type		.nv.reservedSmem.offset0,@object
	.size		.nv.reservedSmem.offset0,0x4
	.type		__assertfail,@function
